//
// Generated by NVIDIA NVVM Compiler
//
// Compiler Build ID: CL-36424714
// Cuda compilation tools, release 13.0, V13.0.88
// Based on NVVM 20.0.0
//

.version 9.0
.target sm_100
.address_size 64

	// .globl	_Z14collisioncheckPfS_S_S_ifff

.visible .entry _Z14collisioncheckPfS_S_S_ifff(
	.param .u64 .ptr .align 1 _Z14collisioncheckPfS_S_S_ifff_param_0,
	.param .u64 .ptr .align 1 _Z14collisioncheckPfS_S_S_ifff_param_1,
	.param .u64 .ptr .align 1 _Z14collisioncheckPfS_S_S_ifff_param_2,
	.param .u64 .ptr .align 1 _Z14collisioncheckPfS_S_S_ifff_param_3,
	.param .u32 _Z14collisioncheckPfS_S_S_ifff_param_4,
	.param .f32 _Z14collisioncheckPfS_S_S_ifff_param_5,
	.param .f32 _Z14collisioncheckPfS_S_S_ifff_param_6,
	.param .f32 _Z14collisioncheckPfS_S_S_ifff_param_7
)
{
	.reg .pred 	%p<6>;
	.reg .b32 	%r<16>;
	.reg .b32 	%f<104>;
	.reg .b64 	%rd<38>;

	ld.param.u64 	%rd12, [_Z14collisioncheckPfS_S_S_ifff_param_0];
	ld.param.u64 	%rd14, [_Z14collisioncheckPfS_S_S_ifff_param_1];
	ld.param.u64 	%rd15, [_Z14collisioncheckPfS_S_S_ifff_param_2];
	ld.param.u32 	%r4, [_Z14collisioncheckPfS_S_S_ifff_param_4];
	ld.param.f32 	%f7, [_Z14collisioncheckPfS_S_S_ifff_param_5];
	cvta.to.global.u64 	%rd1, %rd15;
	cvta.to.global.u64 	%rd2, %rd14;
	cvta.to.global.u64 	%rd3, %rd12;
	mov.u32 	%r5, %ntid.x;
	add.s32 	%r6, %r5, %r4;
	add.s32 	%r7, %r6, -2;
	div.u32 	%r8, %r7, %r5;
	mov.u32 	%r9, %ctaid.x;
	div.u32 	%r1, %r9, %r8;
	not.b32 	%r10, %r1;
	add.s32 	%r2, %r4, %r10;
	mul.lo.s32 	%r11, %r1, %r8;
	sub.s32 	%r12, %r9, %r11;
	mov.u32 	%r13, %tid.x;
	mad.lo.s32 	%r14, %r12, %r5, %r13;
	setp.lt.s32 	%p1, %r14, %r4;
	add.s32 	%r15, %r4, -1;
	selp.b32 	%r3, %r14, %r15, %p1;
	setp.ge.s32 	%p2, %r3, %r1;
	@%p2 bra 	$L__BB0_3;
	mul.wide.u32 	%rd16, %r1, 4;
	add.s64 	%rd4, %rd3, %rd16;
	ld.global.f32 	%f8, [%rd4];
	mul.wide.s32 	%rd17, %r3, 4;
	add.s64 	%rd5, %rd3, %rd17;
	ld.global.f32 	%f9, [%rd5];
	sub.f32 	%f1, %f8, %f9;
	add.s64 	%rd6, %rd2, %rd16;
	ld.global.f32 	%f10, [%rd6];
	add.s64 	%rd7, %rd2, %rd17;
	ld.global.f32 	%f11, [%rd7];
	sub.f32 	%f2, %f10, %f11;
	mul.f32 	%f12, %f2, %f2;
	fma.rn.f32 	%f13, %f1, %f1, %f12;
	sqrt.rn.f32 	%f3, %f13;
	setp.gtu.f32 	%p3, %f3, %f7;
	@%p3 bra 	$L__BB0_3;
	ld.param.u64 	%rd36, [_Z14collisioncheckPfS_S_S_ifff_param_3];
	mul.wide.u32 	%rd18, %r1, 4;
	add.s64 	%rd19, %rd1, %rd18;
	ld.global.f32 	%f14, [%rd19];
	mul.wide.s32 	%rd20, %r3, 4;
	add.s64 	%rd21, %rd1, %rd20;
	ld.global.f32 	%f15, [%rd21];
	sub.f32 	%f16, %f14, %f15;
	cvta.to.global.u64 	%rd22, %rd36;
	add.s64 	%rd23, %rd22, %rd18;
	ld.global.f32 	%f17, [%rd23];
	add.s64 	%rd24, %rd22, %rd20;
	ld.global.f32 	%f18, [%rd24];
	sub.f32 	%f19, %f17, %f18;
	mul.f32 	%f20, %f19, %f2;
	fma.rn.f32 	%f21, %f16, %f1, %f20;
	mul.f32 	%f22, %f7, %f7;
	div.rn.f32 	%f23, %f21, %f22;
	mul.f32 	%f24, %f1, %f23;
	sub.f32 	%f25, %f14, %f24;
	st.global.f32 	[%rd19], %f25;
	ld.global.f32 	%f26, [%rd6];
	ld.global.f32 	%f27, [%rd7];
	sub.f32 	%f28, %f26, %f27;
	mul.f32 	%f29, %f23, %f28;
	ld.global.f32 	%f30, [%rd23];
	sub.f32 	%f31, %f30, %f29;
	st.global.f32 	[%rd23], %f31;
	ld.global.f32 	%f32, [%rd5];
	ld.global.f32 	%f33, [%rd4];
	sub.f32 	%f34, %f32, %f33;
	mul.f32 	%f35, %f23, %f34;
	ld.global.f32 	%f36, [%rd21];
	sub.f32 	%f37, %f36, %f35;
	st.global.f32 	[%rd21], %f37;
	ld.global.f32 	%f38, [%rd7];
	ld.global.f32 	%f39, [%rd6];
	sub.f32 	%f40, %f38, %f39;
	mul.f32 	%f41, %f23, %f40;
	ld.global.f32 	%f42, [%rd24];
	sub.f32 	%f43, %f42, %f41;
	st.global.f32 	[%rd24], %f43;
	div.rn.f32 	%f44, %f7, %f3;
	add.f32 	%f45, %f44, 0fBF800000;
	ld.global.f32 	%f46, [%rd4];
	ld.global.f32 	%f47, [%rd5];
	sub.f32 	%f48, %f46, %f47;
	mul.f32 	%f49, %f45, %f48;
	sub.f32 	%f50, %f47, %f49;
	st.global.f32 	[%rd5], %f50;
	ld.global.f32 	%f51, [%rd6];
	ld.global.f32 	%f52, [%rd7];
	sub.f32 	%f53, %f51, %f52;
	mul.f32 	%f54, %f45, %f53;
	sub.f32 	%f55, %f52, %f54;
	st.global.f32 	[%rd7], %f55;
$L__BB0_3:
	setp.ge.s32 	%p4, %r3, %r2;
	@%p4 bra 	$L__BB0_6;
	ld.param.u64 	%rd35, [_Z14collisioncheckPfS_S_S_ifff_param_0];
	cvta.to.global.u64 	%rd25, %rd35;
	mul.wide.s32 	%rd26, %r2, 4;
	add.s64 	%rd8, %rd25, %rd26;
	ld.global.f32 	%f56, [%rd8];
	mul.wide.s32 	%rd27, %r3, 4;
	add.s64 	%rd9, %rd25, %rd27;
	ld.global.f32 	%f57, [%rd9];
	sub.f32 	%f4, %f56, %f57;
	add.s64 	%rd10, %rd2, %rd26;
	ld.global.f32 	%f58, [%rd10];
	add.s64 	%rd11, %rd2, %rd27;
	ld.global.f32 	%f59, [%rd11];
	sub.f32 	%f5, %f58, %f59;
	mul.f32 	%f60, %f5, %f5;
	fma.rn.f32 	%f61, %f4, %f4, %f60;
	sqrt.rn.f32 	%f6, %f61;
	setp.gtu.f32 	%p5, %f6, %f7;
	@%p5 bra 	$L__BB0_6;
	ld.param.u64 	%rd37, [_Z14collisioncheckPfS_S_S_ifff_param_3];
	add.s64 	%rd29, %rd1, %rd26;
	ld.global.f32 	%f62, [%rd29];
	add.s64 	%rd31, %rd1, %rd27;
	ld.global.f32 	%f63, [%rd31];
	sub.f32 	%f64, %f62, %f63;
	cvta.to.global.u64 	%rd32, %rd37;
	add.s64 	%rd33, %rd32, %rd26;
	ld.global.f32 	%f65, [%rd33];
	add.s64 	%rd34, %rd32, %rd27;
	ld.global.f32 	%f66, [%rd34];
	sub.f32 	%f67, %f65, %f66;
	mul.f32 	%f68, %f67, %f5;
	fma.rn.f32 	%f69, %f64, %f4, %f68;
	mul.f32 	%f70, %f7, %f7;
	div.rn.f32 	%f71, %f69, %f70;
	mul.f32 	%f72, %f4, %f71;
	sub.f32 	%f73, %f62, %f72;
	st.global.f32 	[%rd29], %f73;
	ld.global.f32 	%f74, [%rd10];
	ld.global.f32 	%f75, [%rd11];
	sub.f32 	%f76, %f74, %f75;
	mul.f32 	%f77, %f71, %f76;
	ld.global.f32 	%f78, [%rd33];
	sub.f32 	%f79, %f78, %f77;
	st.global.f32 	[%rd33], %f79;
	ld.global.f32 	%f80, [%rd9];
	ld.global.f32 	%f81, [%rd8];
	sub.f32 	%f82, %f80, %f81;
	mul.f32 	%f83, %f71, %f82;
	ld.global.f32 	%f84, [%rd31];
	sub.f32 	%f85, %f84, %f83;
	st.global.f32 	[%rd31], %f85;
	ld.global.f32 	%f86, [%rd11];
	ld.global.f32 	%f87, [%rd10];
	sub.f32 	%f88, %f86, %f87;
	mul.f32 	%f89, %f71, %f88;
	ld.global.f32 	%f90, [%rd34];
	sub.f32 	%f91, %f90, %f89;
	st.global.f32 	[%rd34], %f91;
	div.rn.f32 	%f92, %f7, %f6;
	add.f32 	%f93, %f92, 0fBF800000;
	ld.global.f32 	%f94, [%rd8];
	ld.global.f32 	%f95, [%rd9];
	sub.f32 	%f96, %f94, %f95;
	mul.f32 	%f97, %f93, %f96;
	sub.f32 	%f98, %f95, %f97;
	st.global.f32 	[%rd9], %f98;
	ld.global.f32 	%f99, [%rd10];
	ld.global.f32 	%f100, [%rd11];
	sub.f32 	%f101, %f99, %f100;
	mul.f32 	%f102, %f93, %f101;
	sub.f32 	%f103, %f100, %f102;
	st.global.f32 	[%rd11], %f103;
$L__BB0_6:
	ret;

}
	// .globl	_Z4stepPfS_S_S_iffff
.visible .entry _Z4stepPfS_S_S_iffff(
	.param .u64 .ptr .align 1 _Z4stepPfS_S_S_iffff_param_0,
	.param .u64 .ptr .align 1 _Z4stepPfS_S_S_iffff_param_1,
	.param .u64 .ptr .align 1 _Z4stepPfS_S_S_iffff_param_2,
	.param .u64 .ptr .align 1 _Z4stepPfS_S_S_iffff_param_3,
	.param .u32 _Z4stepPfS_S_S_iffff_param_4,
	.param .f32 _Z4stepPfS_S_S_iffff_param_5,
	.param .f32 _Z4stepPfS_S_S_iffff_param_6,
	.param .f32 _Z4stepPfS_S_S_iffff_param_7,
	.param .f32 _Z4stepPfS_S_S_iffff_param_8
)
{
	.reg .pred 	%p<5>;
	.reg .b32 	%r<11>;
	.reg .b32 	%f<59>;
	.reg .b64 	%rd<15>;

	ld.param.u64 	%rd7, [_Z4stepPfS_S_S_iffff_param_0];
	ld.param.u64 	%rd5, [_Z4stepPfS_S_S_iffff_param_1];
	ld.param.u64 	%rd8, [_Z4stepPfS_S_S_iffff_param_2];
	ld.param.u64 	%rd6, [_Z4stepPfS_S_S_iffff_param_3];
	ld.param.u32 	%r2, [_Z4stepPfS_S_S_iffff_param_4];
	ld.param.f32 	%f13, [_Z4stepPfS_S_S_iffff_param_5];
	ld.param.f32 	%f10, [_Z4stepPfS_S_S_iffff_param_6];
	ld.param.f32 	%f11, [_Z4stepPfS_S_S_iffff_param_7];
	ld.param.f32 	%f12, [_Z4stepPfS_S_S_iffff_param_8];
	cvta.to.global.u64 	%rd9, %rd8;
	cvta.to.global.u64 	%rd10, %rd7;
	mov.u32 	%r3, %ctaid.x;
	mov.u32 	%r4, %ntid.x;
	mov.u32 	%r5, %tid.x;
	mad.lo.s32 	%r6, %r3, %r4, %r5;
	min.s32 	%r1, %r6, %r2;
	mul.wide.s32 	%rd11, %r1, 4;
	add.s64 	%rd1, %rd10, %rd11;
	ld.global.f32 	%f57, [%rd1];
	mul.f32 	%f2, %f13, 0f3F000000;
	sub.f32 	%f3, %f11, %f2;
	setp.ltu.f32 	%p1, %f57, %f3;
	add.s64 	%rd2, %rd9, %rd11;
	@%p1 bra 	$L__BB1_2;
	ld.global.f32 	%f14, [%rd2];
	neg.f32 	%f15, %f14;
	st.global.f32 	[%rd2], %f15;
	st.global.f32 	[%rd1], %f3;
	mov.f32 	%f57, %f3;
$L__BB1_2:
	sub.f32 	%f5, %f2, %f11;
	setp.gtu.f32 	%p2, %f57, %f5;
	@%p2 bra 	$L__BB1_4;
	ld.global.f32 	%f16, [%rd2];
	neg.f32 	%f17, %f16;
	st.global.f32 	[%rd2], %f17;
	st.global.f32 	[%rd1], %f5;
$L__BB1_4:
	cvta.to.global.u64 	%rd12, %rd5;
	add.s64 	%rd3, %rd12, %rd11;
	ld.global.f32 	%f58, [%rd3];
	sub.f32 	%f7, %f12, %f2;
	setp.ltu.f32 	%p3, %f58, %f7;
	cvta.to.global.u64 	%rd14, %rd6;
	add.s64 	%rd4, %rd14, %rd11;
	@%p3 bra 	$L__BB1_6;
	ld.global.f32 	%f18, [%rd4];
	neg.f32 	%f19, %f18;
	st.global.f32 	[%rd4], %f19;
	st.global.f32 	[%rd3], %f7;
	mov.f32 	%f58, %f7;
$L__BB1_6:
	sub.f32 	%f9, %f2, %f12;
	setp.gtu.f32 	%p4, %f58, %f9;
	@%p4 bra 	$L__BB1_8;
	ld.global.f32 	%f20, [%rd4];
	neg.f32 	%f21, %f20;
	st.global.f32 	[%rd4], %f21;
	st.global.f32 	[%rd3], %f9;
$L__BB1_8:
	ld.global.f32 	%f22, [%rd2];
	ld.global.f32 	%f23, [%rd1];
	fma.rn.f32 	%f24, %f10, %f22, %f23;
	st.global.f32 	[%rd1], %f24;
	ld.global.f32 	%f25, [%rd4];
	ld.global.f32 	%f26, [%rd3];
	fma.rn.f32 	%f27, %f10, %f25, %f26;
	st.global.f32 	[%rd3], %f27;
	ld.global.f32 	%f28, [%rd1];
	div.rn.f32 	%f29, %f28, %f10;
	mov.f32 	%f30, 0f3F000000;
	copysign.f32 	%f31, %f29, %f30;
	add.rz.f32 	%f32, %f29, %f31;
	cvt.rzi.f32.f32 	%f33, %f32;
	cvt.rzi.s32.f32 	%r7, %f33;
	cvt.rn.f32.s32 	%f34, %r7;
	mul.f32 	%f35, %f10, %f34;
	st.global.f32 	[%rd1], %f35;
	ld.global.f32 	%f36, [%rd3];
	div.rn.f32 	%f37, %f36, %f10;
	copysign.f32 	%f38, %f37, %f30;
	add.rz.f32 	%f39, %f37, %f38;
	cvt.rzi.f32.f32 	%f40, %f39;
	cvt.rzi.s32.f32 	%r8, %f40;
	cvt.rn.f32.s32 	%f41, %r8;
	mul.f32 	%f42, %f10, %f41;
	st.global.f32 	[%rd3], %f42;
	ld.global.f32 	%f43, [%rd2];
	div.rn.f32 	%f44, %f43, %f10;
	copysign.f32 	%f45, %f44, %f30;
	add.rz.f32 	%f46, %f44, %f45;
	cvt.rzi.f32.f32 	%f47, %f46;
	cvt.rzi.s32.f32 	%r9, %f47;
	cvt.rn.f32.s32 	%f48, %r9;
	mul.f32 	%f49, %f10, %f48;
	st.global.f32 	[%rd2], %f49;
	ld.global.f32 	%f50, [%rd4];
	div.rn.f32 	%f51, %f50, %f10;
	copysign.f32 	%f52, %f51, %f30;
	add.rz.f32 	%f53, %f51, %f52;
	cvt.rzi.f32.f32 	%f54, %f53;
	cvt.rzi.s32.f32 	%r10, %f54;
	cvt.rn.f32.s32 	%f55, %r10;
	mul.f32 	%f56, %f10, %f55;
	st.global.f32 	[%rd4], %f56;
	ret;

}


// ===== COMPILED SASS (sm_100) =====

	.target	sm_100

	.elftype	@"ET_EXEC"


//--------------------- .note.nv.tkinfo           --------------------------
	.section	.note.nv.tkinfo,"",@"SHT_NOTE"
	.sectionflags	@"SHF_NOTE_NV_TKINFO"
	.tkinfo
        /*0018*/ 	.word	0x00000002
        /*0030*/ 	.string	""
        /*0030*/ 	.string	"ptxas"
        /*0030*/ 	.string	"Cuda compilation tools, release 13.0, V13.0.88"
        /*0030*/ 	.string	"Build cuda_13.0.r13.0/compiler.36424714_0"
        /*0030*/ 	.string	"-arch sm_100 -m 64 "



//--------------------- .note.nv.cuinfo           --------------------------
	.section	.note.nv.cuinfo,"",@"SHT_NOTE"
	.sectionflags	@"SHF_NOTE_NV_CUINFO"
        /*0018*/ 	.short	0x0002
        /*001a*/ 	.short	0x0064
        /*001c*/ 	.short	0x0082
	.zero		2


//--------------------- .nv.info                  --------------------------
	.section	.nv.info,"",@"SHT_CUDA_INFO"
	.align	4


	//----- nvinfo : EIATTR_REGCOUNT
	.align		4
        /*0000*/ 	.byte	0x04, 0x2f
        /*0002*/ 	.short	(.L_1 - .L_0)
	.align		4
.L_0:
        /*0004*/ 	.word	index@(_Z14collisioncheckPfS_S_S_ifff)
        /*0008*/ 	.word	0x00000022


	//----- nvinfo : EIATTR_FRAME_SIZE
	.align		4
.L_1:
        /*000c*/ 	.byte	0x04, 0x11
        /*000e*/ 	.short	(.L_3 - .L_2)
	.align		4
.L_2:
        /*0010*/ 	.word	index@($__internal_2_$__cuda_sm3x_div_rn_noftz_f32_slowpath)
        /*0014*/ 	.word	0x00000000


	//----- nvinfo : EIATTR_FRAME_SIZE
	.align		4
.L_3:
        /*0018*/ 	.byte	0x04, 0x11
        /*001a*/ 	.short	(.L_5 - .L_4)
	.align		4
.L_4:
        /*001c*/ 	.word	index@($__internal_1_$__cuda_sm20_sqrt_rn_f32_slowpath)
        /*0020*/ 	.word	0x00000000


	//----- nvinfo : EIATTR_FRAME_SIZE
	.align		4
.L_5:
        /*0024*/ 	.byte	0x04, 0x11
        /*0026*/ 	.short	(.L_7 - .L_6)
	.align		4
.L_6:
        /*0028*/ 	.word	index@(_Z14collisioncheckPfS_S_S_ifff)
        /*002c*/ 	.word	0x00000000


	//----- nvinfo : EIATTR_REGCOUNT
	.align		4
.L_7:
        /*0030*/ 	.byte	0x04, 0x2f
        /*0032*/ 	.short	(.L_9 - .L_8)
	.align		4
.L_8:
        /*0034*/ 	.word	index@(_Z4stepPfS_S_S_iffff)
        /*0038*/ 	.word	0x00000016


	//----- nvinfo : EIATTR_FRAME_SIZE
	.align		4
.L_9:
        /*003c*/ 	.byte	0x04, 0x11
        /*003e*/ 	.short	(.L_11 - .L_10)
	.align		4
.L_10:
        /*0040*/ 	.word	index@($__internal_0_$__cuda_sm3x_div_rn_noftz_f32_slowpath)
        /*0044*/ 	.word	0x00000000


	//----- nvinfo : EIATTR_FRAME_SIZE
	.align		4
.L_11:
        /*0048*/ 	.byte	0x04, 0x11
        /*004a*/ 	.short	(.L_13 - .L_12)
	.align		4
.L_12:
        /*004c*/ 	.word	index@(_Z4stepPfS_S_S_iffff)
        /*0050*/ 	.word	0x00000000


	//----- nvinfo : EIATTR_MIN_STACK_SIZE
	.align		4
.L_13:
        /*0054*/ 	.byte	0x04, 0x12
        /*0056*/ 	.short	(.L_15 - .L_14)
	.align		4
.L_14:
        /*0058*/ 	.word	index@(_Z4stepPfS_S_S_iffff)
        /*005c*/ 	.word	0x00000000


	//----- nvinfo : EIATTR_MIN_STACK_SIZE
	.align		4
.L_15:
        /*0060*/ 	.byte	0x04, 0x12
        /*0062*/ 	.short	(.L_17 - .L_16)
	.align		4
.L_16:
        /*0064*/ 	.word	index@(_Z14collisioncheckPfS_S_S_ifff)
        /*0068*/ 	.word	0x00000000
.L_17:


//--------------------- .nv.compat                --------------------------
	.section	.nv.compat,"",@"SHT_CUDA_COMPAT_INFO"
	.align	4
        /*0000*/ 	.byte	0x02, 0x09, 0x00, 0x00, 0x02, 0x02, 0x01, 0x00, 0x02, 0x05, 0x05, 0x00, 0x03, 0x07, 0x01, 0x01
        /*0010*/ 	.byte	0x02, 0x03, 0x00, 0x00, 0x02, 0x06, 0x01, 0x00, 0x04, 0x0b, 0x08, 0x00, 0x01, 0x00, 0x00, 0x00
        /*0020*/ 	.byte	0x00, 0x00, 0x00, 0x00


//--------------------- .nv.info._Z4stepPfS_S_S_iffff --------------------------
	.section	.nv.info._Z4stepPfS_S_S_iffff,"",@"SHT_CUDA_INFO"
	.sectionflags	@""
	.align	4


	//----- nvinfo : EIATTR_CUDA_API_VERSION
	.align		4
        /*0000*/ 	.byte	0x04, 0x37
        /*0002*/ 	.short	(.L_19 - .L_18)
.L_18:
        /*0004*/ 	.word	0x00000082


	//----- nvinfo : EIATTR_KPARAM_INFO
	.align		4
.L_19:
        /*0008*/ 	.byte	0x04, 0x17
        /*000a*/ 	.short	(.L_21 - .L_20)
.L_20:
        /*000c*/ 	.word	0x00000000
        /*0010*/ 	.short	0x0008
        /*0012*/ 	.short	0x0030
        /*0014*/ 	.byte	0x00, 0xf0, 0x11, 0x00


	//----- nvinfo : EIATTR_KPARAM_INFO
	.align		4
.L_21:
        /*0018*/ 	.byte	0x04, 0x17
        /*001a*/ 	.short	(.L_23 - .L_22)
.L_22:
        /*001c*/ 	.word	0x00000000
        /*0020*/ 	.short	0x0007
        /*0022*/ 	.short	0x002c
        /*0024*/ 	.byte	0x00, 0xf0, 0x11, 0x00


	//----- nvinfo : EIATTR_KPARAM_INFO
	.align		4
.L_23:
        /*0028*/ 	.byte	0x04, 0x17
        /*002a*/ 	.short	(.L_25 - .L_24)
.L_24:
        /*002c*/ 	.word	0x00000000
        /*0030*/ 	.short	0x0006
        /*0032*/ 	.short	0x0028
        /*0034*/ 	.byte	0x00, 0xf0, 0x11, 0x00


	//----- nvinfo : EIATTR_KPARAM_INFO
	.align		4
.L_25:
        /*0038*/ 	.byte	0x04, 0x17
        /*003a*/ 	.short	(.L_27 - .L_26)
.L_26:
        /*003c*/ 	.word	0x00000000
        /*0040*/ 	.short	0x0005
        /*0042*/ 	.short	0x0024
        /*0044*/ 	.byte	0x00, 0xf0, 0x11, 0x00


	//----- nvinfo : EIATTR_KPARAM_INFO
	.align		4
.L_27:
        /*0048*/ 	.byte	0x04, 0x17
        /*004a*/ 	.short	(.L_29 - .L_28)
.L_28:
        /*004c*/ 	.word	0x00000000
        /*0050*/ 	.short	0x0004
        /*0052*/ 	.short	0x0020
        /*0054*/ 	.byte	0x00, 0xf0, 0x11, 0x00


	//----- nvinfo : EIATTR_KPARAM_INFO
	.align		4
.L_29:
        /*0058*/ 	.byte	0x04, 0x17
        /*005a*/ 	.short	(.L_31 - .L_30)
.L_30:
        /*005c*/ 	.word	0x00000000
        /*0060*/ 	.short	0x0003
        /*0062*/ 	.short	0x0018
        /*0064*/ 	.byte	0x00, 0xf5, 0x21, 0x00


	//----- nvinfo : EIATTR_KPARAM_INFO
	.align		4
.L_31:
        /*0068*/ 	.byte	0x04, 0x17
        /*006a*/ 	.short	(.L_33 - .L_32)
.L_32:
        /*006c*/ 	.word	0x00000000
        /*0070*/ 	.short	0x0002
        /*0072*/ 	.short	0x0010
        /*0074*/ 	.byte	0x00, 0xf5, 0x21, 0x00


	//----- nvinfo : EIATTR_KPARAM_INFO
	.align		4
.L_33:
        /*0078*/ 	.byte	0x04, 0x17
        /*007a*/ 	.short	(.L_35 - .L_34)
.L_34:
        /*007c*/ 	.word	0x00000000
        /*0080*/ 	.short	0x0001
        /*0082*/ 	.short	0x0008
        /*0084*/ 	.byte	0x00, 0xf5, 0x21, 0x00


	//----- nvinfo : EIATTR_KPARAM_INFO
	.align		4
.L_35:
        /*0088*/ 	.byte	0x04, 0x17
        /*008a*/ 	.short	(.L_37 - .L_36)
.L_36:
        /*008c*/ 	.word	0x00000000
        /*0090*/ 	.short	0x0000
        /*0092*/ 	.short	0x0000
        /*0094*/ 	.byte	0x00, 0xf5, 0x21, 0x00


	//----- nvinfo : EIATTR_SPARSE_MMA_MASK
	.align		4
.L_37:
        /*0098*/ 	.byte	0x03, 0x50
        /*009a*/ 	.short	0x0000


	//----- nvinfo : EIATTR_MAXREG_COUNT
	.align		4
        /*009c*/ 	.byte	0x03, 0x1b
        /*009e*/ 	.short	0x00ff


	//----- nvinfo : EIATTR_MERCURY_ISA_VERSION
	.align		4
        /*00a0*/ 	.byte	0x03, 0x5f
        /*00a2*/ 	.short	0x0101


	//----- nvinfo : EIATTR_VRC_CTA_INIT_COUNT
	.align		4
        /*00a4*/ 	.byte	0x02, 0x4a
	.zero		1
	.zero		1


	//----- nvinfo : EIATTR_EXIT_INSTR_OFFSETS
	.align		4
        /*00a8*/ 	.byte	0x04, 0x1c
        /*00aa*/ 	.short	(.L_39 - .L_38)


	//   ....[0]....
.L_38:
        /*00ac*/ 	.word	0x00000960


	//----- nvinfo : EIATTR_CRS_STACK_SIZE
	.align		4
.L_39:
        /*00b0*/ 	.byte	0x04, 0x1e
        /*00b2*/ 	.short	(.L_41 - .L_40)
.L_40:
        /*00b4*/ 	.word	0x00000000


	//----- nvinfo : EIATTR_CBANK_PARAM_SIZE
	.align		4
.L_41:
        /*00b8*/ 	.byte	0x03, 0x19
        /*00ba*/ 	.short	0x0034


	//----- nvinfo : EIATTR_PARAM_CBANK
	.align		4
        /*00bc*/ 	.byte	0x04, 0x0a
        /*00be*/ 	.short	(.L_43 - .L_42)
	.align		4
.L_42:
        /*00c0*/ 	.word	index@(.nv.constant0._Z4stepPfS_S_S_iffff)
        /*00c4*/ 	.short	0x0380
        /*00c6*/ 	.short	0x0034


	//----- nvinfo : EIATTR_SW_WAR
	.align		4
.L_43:
        /*00c8*/ 	.byte	0x04, 0x36
        /*00ca*/ 	.short	(.L_45 - .L_44)
.L_44:
        /*00cc*/ 	.word	0x00000008
.L_45:


//--------------------- .nv.info._Z14collisioncheckPfS_S_S_ifff --------------------------
	.section	.nv.info._Z14collisioncheckPfS_S_S_ifff,"",@"SHT_CUDA_INFO"
	.sectionflags	@""
	.align	4


	//----- nvinfo : EIATTR_CUDA_API_VERSION
	.align		4
        /*0000*/ 	.byte	0x04, 0x37
        /*0002*/ 	.short	(.L_47 - .L_46)
.L_46:
        /*0004*/ 	.word	0x00000082


	//----- nvinfo : EIATTR_KPARAM_INFO
	.align		4
.L_47:
        /*0008*/ 	.byte	0x04, 0x17
        /*000a*/ 	.short	(.L_49 - .L_48)
.L_48:
        /*000c*/ 	.word	0x00000000
        /*0010*/ 	.short	0x0007
        /*0012*/ 	.short	0x002c
        /*0014*/ 	.byte	0x00, 0xf0, 0x11, 0x00


	//----- nvinfo : EIATTR_KPARAM_INFO
	.align		4
.L_49:
        /*0018*/ 	.byte	0x04, 0x17
        /*001a*/ 	.short	(.L_51 - .L_50)
.L_50:
        /*001c*/ 	.word	0x00000000
        /*0020*/ 	.short	0x0006
        /*0022*/ 	.short	0x0028
        /*0024*/ 	.byte	0x00, 0xf0, 0x11, 0x00


	//----- nvinfo : EIATTR_KPARAM_INFO
	.align		4
.L_51:
        /*0028*/ 	.byte	0x04, 0x17
        /*002a*/ 	.short	(.L_53 - .L_52)
.L_52:
        /*002c*/ 	.word	0x00000000
        /*0030*/ 	.short	0x0005
        /*0032*/ 	.short	0x0024
        /*0034*/ 	.byte	0x00, 0xf0, 0x11, 0x00


	//----- nvinfo : EIATTR_KPARAM_INFO
	.align		4
.L_53:
        /*0038*/ 	.byte	0x04, 0x17
        /*003a*/ 	.short	(.L_55 - .L_54)
.L_54:
        /*003c*/ 	.word	0x00000000
        /*0040*/ 	.short	0x0004
        /*0042*/ 	.short	0x0020
        /*0044*/ 	.byte	0x00, 0xf0, 0x11, 0x00


	//----- nvinfo : EIATTR_KPARAM_INFO
	.align		4
.L_55:
        /*0048*/ 	.byte	0x04, 0x17
        /*004a*/ 	.short	(.L_57 - .L_56)
.L_56:
        /*004c*/ 	.word	0x00000000
        /*0050*/ 	.short	0x0003
        /*0052*/ 	.short	0x0018
        /*0054*/ 	.byte	0x00, 0xf5, 0x21, 0x00


	//----- nvinfo : EIATTR_KPARAM_INFO
	.align		4
.L_57:
        /*0058*/ 	.byte	0x04, 0x17
        /*005a*/ 	.short	(.L_59 - .L_58)
.L_58:
        /*005c*/ 	.word	0x00000000
        /*0060*/ 	.short	0x0002
        /*0062*/ 	.short	0x0010
        /*0064*/ 	.byte	0x00, 0xf5, 0x21, 0x00


	//----- nvinfo : EIATTR_KPARAM_INFO
	.align		4
.L_59:
        /*0068*/ 	.byte	0x04, 0x17
        /*006a*/ 	.short	(.L_61 - .L_60)
.L_60:
        /*006c*/ 	.word	0x00000000
        /*0070*/ 	.short	0x0001
        /*0072*/ 	.short	0x0008
        /*0074*/ 	.byte	0x00, 0xf5, 0x21, 0x00


	//----- nvinfo : EIATTR_KPARAM_INFO
	.align		4
.L_61:
        /*0078*/ 	.byte	0x04, 0x17
        /*007a*/ 	.short	(.L_63 - .L_62)
.L_62:
        /*007c*/ 	.word	0x00000000
        /*0080*/ 	.short	0x0000
        /*0082*/ 	.short	0x0000
        /*0084*/ 	.byte	0x00, 0xf5, 0x21, 0x00


	//----- nvinfo : EIATTR_SPARSE_MMA_MASK
	.align		4
.L_63:
        /*0088*/ 	.byte	0x03, 0x50
        /*008a*/ 	.short	0x0000


	//----- nvinfo : EIATTR_MAXREG_COUNT
	.align		4
        /*008c*/ 	.byte	0x03, 0x1b
        /*008e*/ 	.short	0x00ff


	//----- nvinfo : EIATTR_MERCURY_ISA_VERSION
	.align		4
        /*0090*/ 	.byte	0x03, 0x5f
        /*0092*/ 	.short	0x0101


	//----- nvinfo : EIATTR_VRC_CTA_INIT_COUNT
	.align		4
        /*0094*/ 	.byte	0x02, 0x4a
	.zero		1
	.zero		1


	//----- nvinfo : EIATTR_EXIT_INSTR_OFFSETS
	.align		4
        /*0098*/ 	.byte	0x04, 0x1c
        /*009a*/ 	.short	(.L_65 - .L_64)


	//   ....[0]....
.L_64:
        /*009c*/ 	.word	0x00000a20


	//   ....[1]....
        /*00a0*/ 	.word	0x00000c20


	//   ....[2]....
        /*00a4*/ 	.word	0x00001100


	//----- nvinfo : EIATTR_CRS_STACK_SIZE
	.align		4
.L_65:
        /*00a8*/ 	.byte	0x04, 0x1e
        /*00aa*/ 	.short	(.L_67 - .L_66)
.L_66:
        /*00ac*/ 	.word	0x00000000


	//----- nvinfo : EIATTR_CBANK_PARAM_SIZE
	.align		4
.L_67:
        /*00b0*/ 	.byte	0x03, 0x19
        /*00b2*/ 	.short	0x0030


	//----- nvinfo : EIATTR_PARAM_CBANK
	.align		4
        /*00b4*/ 	.byte	0x04, 0x0a
        /*00b6*/ 	.short	(.L_69 - .L_68)
	.align		4
.L_68:
        /*00b8*/ 	.word	index@(.nv.constant0._Z14collisioncheckPfS_S_S_ifff)
        /*00bc*/ 	.short	0x0380
        /*00be*/ 	.short	0x0030


	//----- nvinfo : EIATTR_SW_WAR
	.align		4
.L_69:
        /*00c0*/ 	.byte	0x04, 0x36
        /*00c2*/ 	.short	(.L_71 - .L_70)
.L_70:
        /*00c4*/ 	.word	0x00000008
.L_71:


//--------------------- .nv.callgraph             --------------------------
	.section	.nv.callgraph,"",@"SHT_CUDA_CALLGRAPH"
	.align	4
	.sectionentsize	8
	.align		4
        /*0000*/ 	.word	0x00000000
	.align		4
        /*0004*/ 	.word	0xffffffff
	.align		4
        /*0008*/ 	.word	0x00000000
	.align		4
        /*000c*/ 	.word	0xfffffffe
	.align		4
        /*0010*/ 	.word	0x00000000
	.align		4
        /*0014*/ 	.word	0xfffffffd
	.align		4
        /*0018*/ 	.word	0x00000000
	.align		4
        /*001c*/ 	.word	0xfffffffc


//--------------------- .text._Z4stepPfS_S_S_iffff --------------------------
	.section	.text._Z4stepPfS_S_S_iffff,"ax",@progbits
	.align	128
        .global         _Z4stepPfS_S_S_iffff
        .type           _Z4stepPfS_S_S_iffff,@function
        .size           _Z4stepPfS_S_S_iffff,(.L_x_53 - _Z4stepPfS_S_S_iffff)
        .other          _Z4stepPfS_S_S_iffff,@"STO_CUDA_ENTRY STV_DEFAULT"
_Z4stepPfS_S_S_iffff:
.text._Z4stepPfS_S_S_iffff:
[----:B------:R-:W-:Y:S01]  /*0000*/  LDC R1, c[0x0][0x37c] ;  /* 0x0000df00ff017b82 */ /* 0x000fe20000000800 */
[----:B------:R-:W0:Y:S07]  /*0010*/  S2R R0, SR_TID.X ;  /* 0x0000000000007919 */ /* 0x000e2e0000002100 */
[----:B------:R-:W0:Y:S01]  /*0020*/  S2UR UR6, SR_CTAID.X ;  /* 0x00000000000679c3 */ /* 0x000e220000002500 */
[----:B------:R-:W1:Y:S07]  /*0030*/  LDCU.64 UR4, c[0x0][0x358] ;  /* 0x00006b00ff0477ac */ /* 0x000e6e0008000a00 */
[----:B------:R-:W0:Y:S08]  /*0040*/  LDC R5, c[0x0][0x360] ;  /* 0x0000d800ff057b82 */ /* 0x000e300000000800 */
[----:B------:R-:W2:Y:S08]  /*0050*/  LDC.64 R2, c[0x0][0x3a0] ;  /* 0x0000e800ff027b82 */ /* 0x000eb00000000a00 */
[----:B------:R-:W3:Y:S01]  /*0060*/  LDC.64 R10, c[0x0][0x380] ;  /* 0x0000e000ff0a7b82 */ /* 0x000ee20000000a00 */
[----:B0-----:R-:W-:-:S07]  /*0070*/  IMAD R5, R5, UR6, R0 ;  /* 0x0000000605057c24 */ /* 0x001fce000f8e0200 */
[----:B------:R-:W0:Y:S01]  /*0080*/  LDC.64 R6, c[0x0][0x390] ;  /* 0x0000e400ff067b82 */ /* 0x000e220000000a00 */
[----:B--2---:R-:W-:-:S07]  /*0090*/  VIMNMX R13, PT, PT, R5, R2, PT ;  /* 0x00000002050d7248 */ /* 0x004fce0003fe0100 */
[----:B------:R-:W2:Y:S01]  /*00a0*/  LDC R2, c[0x0][0x3ac] ;  /* 0x0000eb00ff027b82 */ /* 0x000ea20000000800 */
[----:B---3--:R-:W-:-:S05]  /*00b0*/  IMAD.WIDE R10, R13, 0x4, R10 ;  /* 0x000000040d0a7825 */ /* 0x008fca00078e020a */
[----:B-1----:R-:W3:Y:S01]  /*00c0*/  LDG.E R0, desc[UR4][R10.64] ;  /* 0x000000040a007981 */ /* 0x002ee2000c1e1900 */
[----:B------:R-:W-:Y:S01]  /*00d0*/  BSSY.RECONVERGENT B0, `(.L_x_0) ;  /* 0x000000b000007945 */ /* 0x000fe20003800200 */
[----:B0-----:R-:W-:-:S04]  /*00e0*/  IMAD.WIDE R6, R13, 0x4, R6 ;  /* 0x000000040d067825 */ /* 0x001fc800078e0206 */
[C-C-:B--2---:R-:W-:Y:S01]  /*00f0*/  FFMA R5, R3.reuse, -0.5, R2.reuse ;  /* 0xbf00000003057823 */ /* 0x144fe20000000002 */
[----:B------:R-:W-:-:S04]  /*0100*/  FFMA R15, R3, 0.5, -R2 ;  /* 0x3f000000030f7823 */ /* 0x000fc80000000802 */
[----:B---3--:R-:W-:-:S13]  /*0110*/  FSETP.GE.AND P0, PT, R0, R5, PT ;  /* 0x000000050000720b */ /* 0x008fda0003f06000 */
[----:B------:R-:W-:Y:S05]  /*0120*/  @!P0 BRA `(.L_x_1) ;  /* 0x0000000000148947 */ /* 0x000fea0003800000 */
[----:B------:R-:W2:Y:S02]  /*0130*/  LDG.E R0, desc[UR4][R6.64] ;  /* 0x0000000406007981 */ /* 0x000ea4000c1e1900 */
[----:B--2---:R-:W-:Y:S01]  /*0140*/  FADD R9, -R0, -RZ ;  /* 0x800000ff00097221 */ /* 0x004fe20000000100 */
[----:B------:R-:W-:-:S04]  /*0150*/  IMAD.MOV.U32 R0, RZ, RZ, R5 ;  /* 0x000000ffff007224 */ /* 0x000fc800078e0005 */
[----:B------:R0:W-:Y:S04]  /*0160*/  STG.E desc[UR4][R6.64], R9 ;  /* 0x0000000906007986 */ /* 0x0001e8000c101904 */
[----:B------:R0:W-:Y:S02]  /*0170*/  STG.E desc[UR4][R10.64], R5 ;  /* 0x000000050a007986 */ /* 0x0001e4000c101904 */
.L_x_1:
[----:B------:R-:W-:Y:S05]  /*0180*/  BSYNC.RECONVERGENT B0 ;  /* 0x0000000000007941 */ /* 0x000fea0003800200 */
.L_x_0:
[----:B------:R-:W-:Y:S01]  /*0190*/  FSETP.GTU.AND P0, PT, R0, R15, PT ;  /* 0x0000000f0000720b */ /* 0x000fe20003f0c000 */
[----:B0-----:R-:W0:Y:S08]  /*01a0*/  LDC.64 R8, c[0x0][0x388] ;  /* 0x0000e200ff087b82 */ /* 0x001e300000000a00 */
[----:B------:R-:W1:Y:S04]  /*01b0*/  LDC R2, c[0x0][0x3b0] ;  /* 0x0000ec00ff027b82 */ /* 0x000e680000000800 */
[----:B------:R-:W2:Y:S04]  /*01c0*/  @!P0 LDG.E R0, desc[UR4][R6.64] ;  /* 0x0000000406008981 */ /* 0x000ea8000c1e1900 */
[----:B------:R-:W3:Y:S01]  /*01d0*/  LDC.64 R4, c[0x0][0x398] ;  /* 0x0000e600ff047b82 */ /* 0x000ee20000000a00 */
[----:B0-----:R-:W-:-:S04]  /*01e0*/  IMAD.WIDE R8, R13, 0x4, R8 ;  /* 0x000000040d087825 */ /* 0x001fc800078e0208 */
[----:B--2---:R-:W-:-:S05]  /*01f0*/  @!P0 FADD R19, -R0, -RZ ;  /* 0x800000ff00138221 */ /* 0x004fca0000000100 */
[----:B------:R0:W-:Y:S04]  /*0200*/  @!P0 STG.E desc[UR4][R6.64], R19 ;  /* 0x0000001306008986 */ /* 0x0001e8000c101904 */
[----:B------:R0:W-:Y:S04]  /*0210*/  @!P0 STG.E desc[UR4][R10.64], R15 ;  /* 0x0000000f0a008986 */ /* 0x0001e8000c101904 */
[----:B------:R-:W2:Y:S01]  /*0220*/  LDG.E R0, desc[UR4][R8.64] ;  /* 0x0000000408007981 */ /* 0x000ea2000c1e1900 */
[C-C-:B-1----:R-:W-:Y:S01]  /*0230*/  FFMA R17, R3.reuse, -0.5, R2.reuse ;  /* 0xbf00000003117823 */ /* 0x142fe20000000002 */
[----:B------:R-:W-:Y:S01]  /*0240*/  BSSY.RECONVERGENT B0, `(.L_x_2) ;  /* 0x000000a000007945 */ /* 0x000fe20003800200 */
[----:B------:R-:W-:Y:S01]  /*0250*/  FFMA R3, R3, 0.5, -R2 ;  /* 0x3f00000003037823 */ /* 0x000fe20000000802 */
[----:B---3--:R-:W-:-:S02]  /*0260*/  IMAD.WIDE R4, R13, 0x4, R4 ;  /* 0x000000040d047825 */ /* 0x008fc400078e0204 */
[----:B--2---:R-:W-:-:S13]  /*0270*/  FSETP.GE.AND P0, PT, R0, R17, PT ;  /* 0x000000110000720b */ /* 0x004fda0003f06000 */
[----:B0-----:R-:W-:Y:S05]  /*0280*/  @!P0 BRA `(.L_x_3) ;  /* 0x0000000000148947 */ /* 0x001fea0003800000 */
[----:B------:R-:W2:Y:S02]  /*0290*/  LDG.E R0, desc[UR4][R4.64] ;  /* 0x0000000404007981 */ /* 0x000ea4000c1e1900 */
[----:B--2---:R-:W-:Y:S01]  /*02a0*/  FADD R13, -R0, -RZ ;  /* 0x800000ff000d7221 */ /* 0x004fe20000000100 */
[----:B------:R-:W-:-:S04]  /*02b0*/  IMAD.MOV.U32 R0, RZ, RZ, R17 ;  /* 0x000000ffff007224 */ /* 0x000fc800078e0011 */
[----:B------:R0:W-:Y:S04]  /*02c0*/  STG.E desc[UR4][R4.64], R13 ;  /* 0x0000000d04007986 */ /* 0x0001e8000c101904 */
[----:B------:R0:W-:Y:S02]  /*02d0*/  STG.E desc[UR4][R8.64], R17 ;  /* 0x0000001108007986 */ /* 0x0001e4000c101904 */
.L_x_3:
[----:B------:R-:W-:Y:S05]  /*02e0*/  BSYNC.RECONVERGENT B0 ;  /* 0x0000000000007941 */ /* 0x000fea0003800200 */
.L_x_2:
[----:B------:R-:W-:Y:S01]  /*02f0*/  FSETP.GTU.AND P0, PT, R0, R3, PT ;  /* 0x000000030000720b */ /* 0x000fe20003f0c000 */
[----:B------:R-:W1:-:S12]  /*0300*/  LDC R19, c[0x0][0x3a8] ;  /* 0x0000ea00ff137b82 */ /* 0x000e580000000800 */
[----:B------:R-:W0:Y:S02]  /*0310*/  @!P0 LDG.E R0, desc[UR4][R4.64] ;  /* 0x0000000404008981 */ /* 0x000e24000c1e1900 */
[----:B0-----:R-:W-:-:S05]  /*0320*/  @!P0 FADD R17, -R0, -RZ ;  /* 0x800000ff00118221 */ /* 0x001fca0000000100 */
[----:B------:R-:W-:Y:S04]  /*0330*/  @!P0 STG.E desc[UR4][R4.64], R17 ;  /* 0x0000001104008986 */ /* 0x000fe8000c101904 */
[----:B------:R0:W-:Y:S04]  /*0340*/  @!P0 STG.E desc[UR4][R8.64], R3 ;  /* 0x0000000308008986 */ /* 0x0001e8000c101904 */
[----:B------:R-:W1:Y:S04]  /*0350*/  LDG.E R0, desc[UR4][R6.64] ;  /* 0x0000000406007981 */ /* 0x000e68000c1e1900 */
[----:B------:R-:W1:Y:S02]  /*0360*/  LDG.E R13, desc[UR4][R10.64] ;  /* 0x000000040a0d7981 */ /* 0x000e64000c1e1900 */
[----:B-1----:R-:W-:-:S05]  /*0370*/  FFMA R13, R0, R19, R13 ;  /* 0x00000013000d7223 */ /* 0x002fca000000000d */
[----:B------:R1:W-:Y:S04]  /*0380*/  STG.E desc[UR4][R10.64], R13 ;  /* 0x0000000d0a007986 */ /* 0x0003e8000c101904 */
[----:B------:R-:W2:Y:S04]  /*0390*/  LDG.E R0, desc[UR4][R4.64] ;  /* 0x0000000404007981 */ /* 0x000ea8000c1e1900 */
[----:B------:R-:W2:Y:S01]  /*03a0*/  LDG.E R15, desc[UR4][R8.64] ;  /* 0x00000004080f7981 */ /* 0x000ea2000c1e1900 */
[----:B0-----:R-:W0:Y:S01]  /*03b0*/  MUFU.RCP R3, R19 ;  /* 0x0000001300037308 */ /* 0x001e220000001000 */
[----:B--2---:R-:W-:-:S05]  /*03c0*/  FFMA R15, R0, R19, R15 ;  /* 0x00000013000f7223 */ /* 0x004fca000000000f */
[----:B------:R2:W-:Y:S04]  /*03d0*/  STG.E desc[UR4][R8.64], R15 ;  /* 0x0000000f08007986 */ /* 0x0005e8000c101904 */
[----:B------:R-:W3:Y:S01]  /*03e0*/  LDG.E R2, desc[UR4][R10.64] ;  /* 0x000000040a027981 */ /* 0x000ee2000c1e1900 */
[----:B------:R-:W4:Y:S01]  /*03f0*/  LDC R0, c[0x0][0x3a8] ;  /* 0x0000ea00ff007b82 */ /* 0x000f220000000800 */
[C---:B0-----:R-:W-:Y:S01]  /*0400*/  FFMA R12, R3.reuse, -R19, 1 ;  /* 0x3f800000030c7423 */ /* 0x041fe20000000813 */
[----:B------:R-:W-:Y:S03]  /*0410*/  BSSY.RECONVERGENT B0, `(.L_x_4) ;  /* 0x000000a000007945 */ /* 0x000fe60003800200 */
[----:B------:R-:W-:Y:S01]  /*0420*/  FFMA R3, R3, R12, R3 ;  /* 0x0000000c03037223 */ /* 0x000fe20000000003 */
[----:B---3--:R-:W0:Y:S03]  /*0430*/  FCHK P0, R2, R19 ;  /* 0x0000001302007302 */ /* 0x008e260000000000 */
[----:B------:R-:W-:-:S04]  /*0440*/  FFMA R12, R2, R3, RZ ;  /* 0x00000003020c7223 */ /* 0x000fc800000000ff */
[----:B-1----:R-:W-:-:S04]  /*0450*/  FFMA R13, R12, -R19, R2 ;  /* 0x800000130c0d7223 */ /* 0x002fc80000000002 */
[----:B------:R-:W-:Y:S01]  /*0460*/  FFMA R3, R3, R13, R12 ;  /* 0x0000000d03037223 */ /* 0x000fe2000000000c */
[----:B0-2-4-:R-:W-:Y:S06]  /*0470*/  @!P0 BRA `(.L_x_5) ;  /* 0x00000000000c8947 */ /* 0x015fec0003800000 */
[----:B------:R-:W-:-:S07]  /*0480*/  MOV R12, 0x4a0 ;  /* 0x000004a0000c7802 */ /* 0x000fce0000000f00 */
[----:B------:R-:W-:Y:S05]  /*0490*/  CALL.REL.NOINC `($__internal_0_$__cuda_sm3x_div_rn_noftz_f32_slowpath) ;  /* 0x0000000400347944 */ /* 0x000fea0003c00000 */
[----:B------:R-:W-:-:S07]  /*04a0*/  MOV R3, R2 ;  /* 0x0000000200037202 */ /* 0x000fce0000000f00 */
.L_x_5:
[----:B------:R-:W-:Y:S05]  /*04b0*/  BSYNC.RECONVERGENT B0 ;  /* 0x0000000000007941 */ /* 0x000fea0003800200 */
.L_x_4:
[----:B------:R-:W-:Y:S01]  /*04c0*/  IMAD.MOV.U32 R2, RZ, RZ, 0x3f000000 ;  /* 0x3f000000ff027424 */ /* 0x000fe200078e00ff */
[----:B------:R-:W0:Y:S04]  /*04d0*/  LDC R14, c[0x0][0x3a8] ;  /* 0x0000ea00ff0e7b82 */ /* 0x000e280000000800 */
[----:B------:R-:W-:-:S05]  /*04e0*/  LOP3.LUT R2, R2, 0x80000000, R3, 0xb8, !PT ;  /* 0x8000000002027812 */ /* 0x000fca00078eb803 */
[----:B------:R-:W-:-:S06]  /*04f0*/  FADD.RZ R3, R2, R3 ;  /* 0x0000000302037221 */ /* 0x000fcc000000c000 */
[----:B------:R-:W1:Y:S02]  /*0500*/  F2I.TRUNC.NTZ R3, R3 ;  /* 0x0000000300037305 */ /* 0x000e64000020f100 */
[----:B-1----:R-:W-:-:S05]  /*0510*/  I2FP.F32.S32 R2, R3 ;  /* 0x0000000300027245 */ /* 0x002fca0000201400 */
[----:B0-----:R-:W-:-:S05]  /*0520*/  FMUL R13, R2, R14 ;  /* 0x0000000e020d7220 */ /* 0x001fca0000400000 */
[----:B------:R0:W-:Y:S04]  /*0530*/  STG.E desc[UR4][R10.64], R13 ;  /* 0x0000000d0a007986 */ /* 0x0001e8000c101904 */
[----:B------:R-:W2:Y:S01]  /*0540*/  LDG.E R15, desc[UR4][R8.64] ;  /* 0x00000004080f7981 */ /* 0x000ea2000c1e1900 */
[----:B------:R-:W1:Y:S01]  /*0550*/  MUFU.RCP R17, R14 ;  /* 0x0000000e00117308 */ /* 0x000e620000001000 */
[----:B------:R-:W-:Y:S01]  /*0560*/  BSSY.RECONVERGENT B0, `(.L_x_6) ;  /* 0x000000b000007945 */ /* 0x000fe20003800200 */
[----:B-1----:R-:W-:-:S04]  /*0570*/  FFMA R2, R17, -R14, 1 ;  /* 0x3f80000011027423 */ /* 0x002fc8000000080e */
[----:B------:R-:W-:Y:S02]  /*0580*/  FFMA R2, R17, R2, R17 ;  /* 0x0000000211027223 */ /* 0x000fe40000000011 */
[----:B--2---:R-:W1:Y:S02]  /*0590*/  FCHK P0, R15, R14 ;  /* 0x0000000e0f007302 */ /* 0x004e640000000000 */
[----:B------:R-:W-:-:S04]  /*05a0*/  FFMA R12, R2, R15, RZ ;  /* 0x0000000f020c7223 */ /* 0x000fc800000000ff */
[----:B------:R-:W-:-:S04]  /*05b0*/  FFMA R17, R12, -R14, R15 ;  /* 0x8000000e0c117223 */ /* 0x000fc8000000000f */
[----:B------:R-:W-:Y:S01]  /*05c0*/  FFMA R2, R2, R17, R12 ;  /* 0x0000001102027223 */ /* 0x000fe2000000000c */
[----:B01----:R-:W-:Y:S06]  /*05d0*/  @!P0 BRA `(.L_x_7) ;  /* 0x00000000000c8947 */ /* 0x003fec0003800000 */
[----:B------:R-:W-:Y:S01]  /*05e0*/  IMAD.MOV.U32 R2, RZ, RZ, R15 ;  /* 0x000000ffff027224 */ /* 0x000fe200078e000f */
[----:B------:R-:W-:-:S07]  /*05f0*/  MOV R12, 0x610 ;  /* 0x00000610000c7802 */ /* 0x000fce0000000f00 */
[----:B------:R-:W-:Y:S05]  /*0600*/  CALL.REL.NOINC `($__internal_0_$__cuda_sm3x_div_rn_noftz_f32_slowpath) ;  /* 0x0000000000d87944 */ /* 0x000fea0003c00000 */
.L_x_7:
[----:B------:R-:W-:Y:S05]  /*0610*/  BSYNC.RECONVERGENT B0 ;  /* 0x0000000000007941 */ /* 0x000fea0003800200 */
.L_x_6:
[----:B------:R-:W-:Y:S01]  /*0620*/  HFMA2 R3, -RZ, RZ, 1.75, 0 ;  /* 0x3f000000ff037431 */ /* 0x000fe200000001ff */
        /* <DEDUP_REMOVED lines=20> */
.L_x_9:
[----:B------:R-:W-:Y:S05]  /*0770*/  BSYNC.RECONVERGENT B0 ;  /* 0x0000000000007941 */ /* 0x000fea0003800200 */
.L_x_8:
        /* <DEDUP_REMOVED lines=18> */
[----:B------:R-:W-:Y:S02]  /*08a0*/  MOV R2, R11 ;  /* 0x0000000b00027202 */ /* 0x000fe40000000f00 */
[----:B------:R-:W-:-:S07]  /*08b0*/  MOV R12, 0x8d0 ;  /* 0x000008d0000c7802 */ /* 0x000fce0000000f00 */
[----:B------:R-:W-:Y:S05]  /*08c0*/  CALL.REL.NOINC `($__internal_0_$__cuda_sm3x_div_rn_noftz_f32_slowpath) ;  /* 0x0000000000287944 */ /* 0x000fea0003c00000 */
.L_x_11:
[----:B------:R-:W-:Y:S05]  /*08d0*/  BSYNC.RECONVERGENT B0 ;  /* 0x0000000000007941 */ /* 0x000fea0003800200 */
.L_x_10:
[----:B------:R-:W-:Y:S01]  /*08e0*/  IMAD.MOV.U32 R3, RZ, RZ, 0x3f000000 ;  /* 0x3f000000ff037424 */ /* 0x000fe200078e00ff */
[----:B------:R-:W0:Y:S04]  /*08f0*/  LDCU UR6, c[0x0][0x3a8] ;  /* 0x00007500ff0677ac */ /* 0x000e280008000800 */
[----:B------:R-:W-:-:S05]  /*0900*/  LOP3.LUT R3, R3, 0x80000000, R2, 0xb8, !PT ;  /* 0x8000000003037812 */ /* 0x000fca00078eb802 */
[----:B------:R-:W-:-:S06]  /*0910*/  FADD.RZ R3, R3, R2 ;  /* 0x0000000203037221 */ /* 0x000fcc000000c000 */
[----:B------:R-:W1:Y:S02]  /*0920*/  F2I.TRUNC.NTZ R3, R3 ;  /* 0x0000000300037305 */ /* 0x000e64000020f100 */
[----:B-1----:R-:W-:-:S05]  /*0930*/  I2FP.F32.S32 R0, R3 ;  /* 0x0000000300007245 */ /* 0x002fca0000201400 */
[----:B0-----:R-:W-:-:S05]  /*0940*/  FMUL R7, R0, UR6 ;  /* 0x0000000600077c20 */ /* 0x001fca0008400000 */
[----:B------:R-:W-:Y:S01]  /*0950*/  STG.E desc[UR4][R4.64], R7 ;  /* 0x0000000704007986 */ /* 0x000fe2000c101904 */
[----:B------:R-:W-:Y:S05]  /*0960*/  EXIT ;  /* 0x000000000000794d */ /* 0x000fea0003800000 */
        .weak           $__internal_0_$__cuda_sm3x_div_rn_noftz_f32_slowpath
        .type           $__internal_0_$__cuda_sm3x_div_rn_noftz_f32_slowpath,@function
        .size           $__internal_0_$__cuda_sm3x_div_rn_noftz_f32_slowpath,(.L_x_53 - $__internal_0_$__cuda_sm3x_div_rn_noftz_f32_slowpath)
$__internal_0_$__cuda_sm3x_div_rn_noftz_f32_slowpath:
[----:B------:R-:W-:Y:S01]  /*0970*/  SHF.R.U32.HI R13, RZ, 0x17, R0 ;  /* 0x00000017ff0d7819 */ /* 0x000fe20000011600 */
[----:B------:R-:W-:Y:S01]  /*0980*/  BSSY.RECONVERGENT B1, `(.L_x_12) ;  /* 0x0000063000017945 */ /* 0x000fe20003800200 */
[----:B------:R-:W-:Y:S01]  /*0990*/  SHF.R.U32.HI R3, RZ, 0x17, R2 ;  /* 0x00000017ff037819 */ /* 0x000fe20000011602 */
[----:B------:R-:W-:Y:S01]  /*09a0*/  IMAD.MOV.U32 R15, RZ, RZ, R0 ;  /* 0x000000ffff0f7224 */ /* 0x000fe200078e0000 */
[----:B------:R-:W-:Y:S02]  /*09b0*/  LOP3.LUT R13, R13, 0xff, RZ, 0xc0, !PT ;  /* 0x000000ff0d0d7812 */ /* 0x000fe400078ec0ff */
[----:B------:R-:W-:-:S03]  /*09c0*/  LOP3.LUT R18, R3, 0xff, RZ, 0xc0, !PT ;  /* 0x000000ff03127812 */ /* 0x000fc600078ec0ff */
[----:B------:R-:W-:Y:S01]  /*09d0*/  VIADD R14, R13, 0xffffffff ;  /* 0xffffffff0d0e7836 */ /* 0x000fe20000000000 */
[----:B------:R-:W-:-:S04]  /*09e0*/  IADD3 R16, PT, PT, R18, -0x1, RZ ;  /* 0xffffffff12107810 */ /* 0x000fc80007ffe0ff */
[----:B------:R-:W-:-:S04]  /*09f0*/  ISETP.GT.U32.AND P0, PT, R14, 0xfd, PT ;  /* 0x000000fd0e00780c */ /* 0x000fc80003f04070 */
[----:B------:R-:W-:-:S13]  /*0a00*/  ISETP.GT.U32.OR P0, PT, R16, 0xfd, P0 ;  /* 0x000000fd1000780c */ /* 0x000fda0000704470 */
[----:B------:R-:W-:Y:S01]  /*0a10*/  @!P0 IMAD.MOV.U32 R3, RZ, RZ, RZ ;  /* 0x000000ffff038224 */ /* 0x000fe200078e00ff */
[----:B------:R-:W-:Y:S06]  /*0a20*/  @!P0 BRA `(.L_x_13) ;  /* 0x00000000005c8947 */ /* 0x000fec0003800000 */
[----:B------:R-:W-:Y:S02]  /*0a30*/  FSETP.GTU.FTZ.AND P0, PT, |R2|, +INF , PT ;  /* 0x7f8000000200780b */ /* 0x000fe40003f1c200 */
[----:B------:R-:W-:-:S04]  /*0a40*/  FSETP.GTU.FTZ.AND P1, PT, |R0|, +INF , PT ;  /* 0x7f8000000000780b */ /* 0x000fc80003f3c200 */
[----:B------:R-:W-:-:S13]  /*0a50*/  PLOP3.LUT P0, PT, P0, P1, PT, 0xf8, 0x8f ;  /* 0x00000000008f781c */ /* 0x000fda0000703f70 */
[----:B------:R-:W-:Y:S05]  /*0a60*/  @P0 BRA `(.L_x_14) ;  /* 0x00000004004c0947 */ /* 0x000fea0003800000 */
[----:B------:R-:W-:-:S13]  /*0a70*/  LOP3.LUT P0, RZ, R15, 0x7fffffff, R2, 0xc8, !PT ;  /* 0x7fffffff0fff7812 */ /* 0x000fda000780c802 */
[----:B------:R-:W-:Y:S05]  /*0a80*/  @!P0 BRA `(.L_x_15) ;  /* 0x00000004003c8947 */ /* 0x000fea0003800000 */
[----:B------:R-:W-:Y:S02]  /*0a90*/  FSETP.NEU.FTZ.AND P2, PT, |R2|, +INF , PT ;  /* 0x7f8000000200780b */ /* 0x000fe40003f5d200 */
[----:B------:R-:W-:Y:S02]  /*0aa0*/  FSETP.NEU.FTZ.AND P1, PT, |R0|, +INF , PT ;  /* 0x7f8000000000780b */ /* 0x000fe40003f3d200 */
[----:B------:R-:W-:-:S11]  /*0ab0*/  FSETP.NEU.FTZ.AND P0, PT, |R2|, +INF , PT ;  /* 0x7f8000000200780b */ /* 0x000fd60003f1d200 */
[----:B------:R-:W-:Y:S05]  /*0ac0*/  @!P1 BRA !P2, `(.L_x_15) ;  /* 0x00000004002c9947 */ /* 0x000fea0005000000 */
[----:B------:R-:W-:-:S04]  /*0ad0*/  LOP3.LUT P2, RZ, R2, 0x7fffffff, RZ, 0xc0, !PT ;  /* 0x7fffffff02ff7812 */ /* 0x000fc8000784c0ff */
[----:B------:R-:W-:-:S13]  /*0ae0*/  PLOP3.LUT P1, PT, P1, P2, PT, 0x2f, 0xf2 ;  /* 0x0000000000f2781c */ /* 0x000fda0000f24577 */
[----:B------:R-:W-:Y:S05]  /*0af0*/  @P1 BRA `(.L_x_16) ;  /* 0x0000000400181947 */ /* 0x000fea0003800000 */
[----:B------:R-:W-:-:S04]  /*0b00*/  LOP3.LUT P1, RZ, R15, 0x7fffffff, RZ, 0xc0, !PT ;  /* 0x7fffffff0fff7812 */ /* 0x000fc8000782c0ff */
[----:B------:R-:W-:-:S13]  /*0b10*/  PLOP3.LUT P0, PT, P0, P1, PT, 0x2f, 0xf2 ;  /* 0x0000000000f2781c */ /* 0x000fda0000702577 */
[----:B------:R-:W-:Y:S05]  /*0b20*/  @P0 BRA `(.L_x_17) ;  /* 0x0000000400000947 */ /* 0x000fea0003800000 */
[----:B------:R-:W-:Y:S02]  /*0b30*/  ISETP.GE.AND P0, PT, R16, RZ, PT ;  /* 0x000000ff1000720c */ /* 0x000fe40003f06270 */
[----:B------:R-:W-:-:S11]  /*0b40*/  ISETP.GE.AND P1, PT, R14, RZ, PT ;  /* 0x000000ff0e00720c */ /* 0x000fd60003f26270 */
[----:B------:R-:W-:Y:S01]  /*0b50*/  @P0 MOV R3, RZ ;  /* 0x000000ff00030202 */ /* 0x000fe20000000f00 */
[----:B------:R-:W-:Y:S02]  /*0b60*/  @!P0 IMAD.MOV.U32 R3, RZ, RZ, -0x40 ;  /* 0xffffffc0ff038424 */ /* 0x000fe400078e00ff */
[----:B------:R-:W-:Y:S01]  /*0b70*/  @!P0 FFMA R2, R2, 1.84467440737095516160e+19, RZ ;  /* 0x5f80000002028823 */ /* 0x000fe200000000ff */
[----:B------:R-:W-:Y:S02]  /*0b80*/  @!P1 FFMA R15, R0, 1.84467440737095516160e+19, RZ ;  /* 0x5f800000000f9823 */ /* 0x000fe400000000ff */
[----:B------:R-:W-:-:S07]  /*0b90*/  @!P1 IADD3 R3, PT, PT, R3, 0x40, RZ ;  /* 0x0000004003039810 */ /* 0x000fce0007ffe0ff */
.L_x_13:
[----:B------:R-:W-:Y:S01]  /*0ba0*/  LEA R14, R13, 0xc0800000, 0x17 ;  /* 0xc08000000d0e7811 */ /* 0x000fe200078eb8ff */
[----:B------:R-:W-:Y:S04]  /*0bb0*/  BSSY.RECONVERGENT B2, `(.L_x_18) ;  /* 0x0000036000027945 */ /* 0x000fe80003800200 */
[----:B------:R-:W-:Y:S01]  /*0bc0*/  IMAD.IADD R16, R15, 0x1, -R14 ;  /* 0x000000010f107824 */ /* 0x000fe200078e0a0e */
[----:B------:R-:W-:-:S03]  /*0bd0*/  IADD3 R14, PT, PT, R18, -0x7f, RZ ;  /* 0xffffff81120e7810 */ /* 0x000fc60007ffe0ff */
[----:B------:R-:W0:Y:S01]  /*0be0*/  MUFU.RCP R15, R16 ;  /* 0x00000010000f7308 */ /* 0x000e220000001000 */
[----:B------:R-:W-:Y:S01]  /*0bf0*/  FADD.FTZ R17, -R16, -RZ ;  /* 0x800000ff10117221 */ /* 0x000fe20000010100 */
[C---:B------:R-:W-:Y:S01]  /*0c00*/  IMAD R2, R14.reuse, -0x800000, R2 ;  /* 0xff8000000e027824 */ /* 0x040fe200078e0202 */
[----:B------:R-:W-:-:S05]  /*0c10*/  IADD3 R14, PT, PT, R14, 0x7f, -R13 ;  /* 0x0000007f0e0e7810 */ /* 0x000fca0007ffe80d */
[----:B------:R-:W-:Y:S02]  /*0c20*/  IMAD.IADD R14, R14, 0x1, R3 ;  /* 0x000000010e0e7824 */ /* 0x000fe400078e0203 */
[----:B0-----:R-:W-:-:S04]  /*0c30*/  FFMA R18, R15, R17, 1 ;  /* 0x3f8000000f127423 */ /* 0x001fc80000000011 */
[----:B------:R-:W-:-:S04]  /*0c40*/  FFMA R15, R15, R18, R15 ;  /* 0x000000120f0f7223 */ /* 0x000fc8000000000f */
[----:B------:R-:W-:-:S04]  /*0c50*/  FFMA R18, R2, R15, RZ ;  /* 0x0000000f02127223 */ /* 0x000fc800000000ff */
[----:B------:R-:W-:-:S04]  /*0c60*/  FFMA R19, R17, R18, R2 ;  /* 0x0000001211137223 */ /* 0x000fc80000000002 */
[----:B------:R-:W-:-:S04]  /*0c70*/  FFMA R18, R15, R19, R18 ;  /* 0x000000130f127223 */ /* 0x000fc80000000012 */
[----:B------:R-:W-:-:S04]  /*0c80*/  FFMA R17, R17, R18, R2 ;  /* 0x0000001211117223 */ /* 0x000fc80000000002 */
[----:B------:R-:W-:-:S05]  /*0c90*/  FFMA R2, R15, R17, R18 ;  /* 0x000000110f027223 */ /* 0x000fca0000000012 */
[----:B------:R-:W-:-:S04]  /*0ca0*/  SHF.R.U32.HI R13, RZ, 0x17, R2 ;  /* 0x00000017ff0d7819 */ /* 0x000fc80000011602 */
[----:B------:R-:W-:-:S04]  /*0cb0*/  LOP3.LUT R13, R13, 0xff, RZ, 0xc0, !PT ;  /* 0x000000ff0d0d7812 */ /* 0x000fc800078ec0ff */
[----:B------:R-:W-:-:S05]  /*0cc0*/  IADD3 R19, PT, PT, R13, R14, RZ ;  /* 0x0000000e0d137210 */ /* 0x000fca0007ffe0ff */
[----:B------:R-:W-:-:S05]  /*0cd0*/  VIADD R3, R19, 0xffffffff ;  /* 0xffffffff13037836 */ /* 0x000fca0000000000 */
[----:B------:R-:W-:-:S13]  /*0ce0*/  ISETP.GE.U32.AND P0, PT, R3, 0xfe, PT ;  /* 0x000000fe0300780c */ /* 0x000fda0003f06070 */
[----:B------:R-:W-:Y:S05]  /*0cf0*/  @!P0 BRA `(.L_x_19) ;  /* 0x0000000000808947 */ /* 0x000fea0003800000 */
[----:B------:R-:W-:-:S13]  /*0d00*/  ISETP.GT.AND P0, PT, R19, 0xfe, PT ;  /* 0x000000fe1300780c */ /* 0x000fda0003f04270 */
[----:B------:R-:W-:Y:S05]  /*0d10*/  @P0 BRA `(.L_x_20) ;  /* 0x00000000006c0947 */ /* 0x000fea0003800000 */
[----:B------:R-:W-:-:S13]  /*0d20*/  ISETP.GE.AND P0, PT, R19, 0x1, PT ;  /* 0x000000011300780c */ /* 0x000fda0003f06270 */
[----:B------:R-:W-:Y:S05]  /*0d30*/  @P0 BRA `(.L_x_21) ;  /* 0x0000000000740947 */ /* 0x000fea0003800000 */
[----:B------:R-:W-:Y:S02]  /*0d40*/  ISETP.GE.AND P0, PT, R19, -0x18, PT ;  /* 0xffffffe81300780c */ /* 0x000fe40003f06270 */
[----:B------:R-:W-:-:S11]  /*0d50*/  LOP3.LUT R2, R2, 0x80000000, RZ, 0xc0, !PT ;  /* 0x8000000002027812 */ /* 0x000fd600078ec0ff */
[----:B------:R-:W-:Y:S05]  /*0d60*/  @!P0 BRA `(.L_x_21) ;  /* 0x0000000000688947 */ /* 0x000fea0003800000 */
[-CC-:B------:R-:W-:Y:S01]  /*0d70*/  FFMA.RZ R3, R15, R17.reuse, R18.reuse ;  /* 0x000000110f037223 */ /* 0x180fe2000000c012 */
[----:B------:R-:W-:Y:S01]  /*0d80*/  IADD3 R16, PT, PT, R19, 0x20, RZ ;  /* 0x0000002013107810 */ /* 0x000fe20007ffe0ff */
[-CC-:B------:R-:W-:Y:S01]  /*0d90*/  FFMA.RM R14, R15, R17.reuse, R18.reuse ;  /* 0x000000110f0e7223 */ /* 0x180fe20000004012 */
[----:B------:R-:W-:Y:S02]  /*0da0*/  ISETP.NE.AND P2, PT, R19, RZ, PT ;  /* 0x000000ff1300720c */ /* 0x000fe40003f45270 */
[----:B------:R-:W-:Y:S01]  /*0db0*/  LOP3.LUT R13, R3, 0x7fffff, RZ, 0xc0, !PT ;  /* 0x007fffff030d7812 */ /* 0x000fe200078ec0ff */
[----:B------:R-:W-:Y:S01]  /*0dc0*/  FFMA.RP R3, R15, R17, R18 ;  /* 0x000000110f037223 */ /* 0x000fe20000008012 */
[----:B------:R-:W-:Y:S01]  /*0dd0*/  IMAD.MOV R15, RZ, RZ, -R19 ;  /* 0x000000ffff0f7224 */ /* 0x000fe200078e0a13 */
[----:B------:R-:W-:Y:S02]  /*0de0*/  ISETP.NE.AND P1, PT, R19, RZ, PT ;  /* 0x000000ff1300720c */ /* 0x000fe40003f25270 */
[----:B------:R-:W-:-:S02]  /*0df0*/  LOP3.LUT R13, R13, 0x800000, RZ, 0xfc, !PT ;  /* 0x008000000d0d7812 */ /* 0x000fc400078efcff */
[----:B------:R-:W-:Y:S02]  /*0e00*/  FSETP.NEU.FTZ.AND P0, PT, R3, R14, PT ;  /* 0x0000000e0300720b */ /* 0x000fe40003f1d000 */
[----:B------:R-:W-:Y:S02]  /*0e10*/  SHF.L.U32 R16, R13, R16, RZ ;  /* 0x000000100d107219 */ /* 0x000fe400000006ff */
[----:B------:R-:W-:Y:S02]  /*0e20*/  SEL R14, R15, RZ, P2 ;  /* 0x000000ff0f0e7207 */ /* 0x000fe40001000000 */
[----:B------:R-:W-:Y:S02]  /*0e30*/  ISETP.NE.AND P1, PT, R16, RZ, P1 ;  /* 0x000000ff1000720c */ /* 0x000fe40000f25270 */
[----:B------:R-:W-:Y:S02]  /*0e40*/  SHF.R.U32.HI R14, RZ, R14, R13 ;  /* 0x0000000eff0e7219 */ /* 0x000fe4000001160d */
[----:B------:R-:W-:-:S02]  /*0e50*/  PLOP3.LUT P0, PT, P0, P1, PT, 0xf8, 0x8f ;  /* 0x00000000008f781c */ /* 0x000fc40000703f70 */
[----:B------:R-:W-:Y:S02]  /*0e60*/  SHF.R.U32.HI R16, RZ, 0x1, R14 ;  /* 0x00000001ff107819 */ /* 0x000fe4000001160e */
[----:B------:R-:W-:-:S04]  /*0e70*/  SEL R3, RZ, 0x1, !P0 ;  /* 0x00000001ff037807 */ /* 0x000fc80004000000 */
[----:B------:R-:W-:-:S04]  /*0e80*/  LOP3.LUT R3, R3, 0x1, R16, 0xf8, !PT ;  /* 0x0000000103037812 */ /* 0x000fc800078ef810 */
[----:B------:R-:W-:-:S04]  /*0e90*/  LOP3.LUT R3, R3, R14, RZ, 0xc0, !PT ;  /* 0x0000000e03037212 */ /* 0x000fc800078ec0ff */
[----:B------:R-:W-:-:S04]  /*0ea0*/  IADD3 R3, PT, PT, R16, R3, RZ ;  /* 0x0000000310037210 */ /* 0x000fc80007ffe0ff */
[----:B------:R-:W-:Y:S01]  /*0eb0*/  LOP3.LUT R2, R3, R2, RZ, 0xfc, !PT ;  /* 0x0000000203027212 */ /* 0x000fe200078efcff */
[----:B------:R-:W-:Y:S06]  /*0ec0*/  BRA `(.L_x_21) ;  /* 0x0000000000107947 */ /* 0x000fec0003800000 */
.L_x_20:
[----:B------:R-:W-:-:S04]  /*0ed0*/  LOP3.LUT R2, R2, 0x80000000, RZ, 0xc0, !PT ;  /* 0x8000000002027812 */ /* 0x000fc800078ec0ff */
[----:B------:R-:W-:Y:S01]  /*0ee0*/  LOP3.LUT R2, R2, 0x7f800000, RZ, 0xfc, !PT ;  /* 0x7f80000002027812 */ /* 0x000fe200078efcff */
[----:B------:R-:W-:Y:S06]  /*0ef0*/  BRA `(.L_x_21) ;  /* 0x0000000000047947 */ /* 0x000fec0003800000 */
.L_x_19:
[----:B------:R-:W-:-:S07]  /*0f00*/  IMAD R2, R14, 0x800000, R2 ;  /* 0x008000000e027824 */ /* 0x000fce00078e0202 */
.L_x_21:
[----:B------:R-:W-:Y:S05]  /*0f10*/  BSYNC.RECONVERGENT B2 ;  /* 0x0000000000027941 */ /* 0x000fea0003800200 */
.L_x_18:
[----:B------:R-:W-:Y:S05]  /*0f20*/  BRA `(.L_x_22) ;  /* 0x0000000000207947 */ /* 0x000fea0003800000 */
.L_x_17:
[----:B------:R-:W-:-:S04]  /*0f30*/  LOP3.LUT R2, R15, 0x80000000, R2, 0x48, !PT ;  /* 0x800000000f027812 */ /* 0x000fc800078e4802 */
[----:B------:R-:W-:Y:S01]  /*0f40*/  LOP3.LUT R2, R2, 0x7f800000, RZ, 0xfc, !PT ;  /* 0x7f80000002027812 */ /* 0x000fe200078efcff */
[----:B------:R-:W-:Y:S06]  /*0f50*/  BRA `(.L_x_22) ;  /* 0x0000000000147947 */ /* 0x000fec0003800000 */
.L_x_16:
[----:B------:R-:W-:Y:S01]  /*0f60*/  LOP3.LUT R2, R15, 0x80000000, R2, 0x48, !PT ;  /* 0x800000000f027812 */ /* 0x000fe200078e4802 */
[----:B------:R-:W-:Y:S06]  /*0f70*/  BRA `(.L_x_22) ;  /* 0x00000000000c7947 */ /* 0x000fec0003800000 */
.L_x_15:
[----:B------:R-:W0:Y:S01]  /*0f80*/  MUFU.RSQ R2, -QNAN ;  /* 0xffc0000000027908 */ /* 0x000e220000001400 */
[----:B------:R-:W-:Y:S05]  /*0f90*/  BRA `(.L_x_22) ;  /* 0x0000000000047947 */ /* 0x000fea0003800000 */
.L_x_14:
[----:B------:R-:W-:-:S07]  /*0fa0*/  FADD.FTZ R2, R2, R0 ;  /* 0x0000000002027221 */ /* 0x000fce0000010000 */
.L_x_22:
[----:B------:R-:W-:Y:S05]  /*0fb0*/  BSYNC.RECONVERGENT B1 ;  /* 0x0000000000017941 */ /* 0x000fea0003800200 */
.L_x_12:
[----:B------:R-:W-:-:S04]  /*0fc0*/  HFMA2 R13, -RZ, RZ, 0, 0 ;  /* 0x00000000ff0d7431 */ /* 0x000fc800000001ff */
[----:B0-----:R-:W-:Y:S05]  /*0fd0*/  RET.REL.NODEC R12 `(_Z4stepPfS_S_S_iffff) ;  /* 0xfffffff00c087950 */ /* 0x001fea0003c3ffff */
.L_x_23:
[----:B------:R-:W-:-:S00]  /*0fe0*/  BRA `(.L_x_23) ;  /* 0xfffffffc00fc7947 */ /* 0x000fc0000383ffff */
[----:B------:R-:W-:-:S00]  /*0ff0*/  NOP ;  /* 0x0000000000007918 */ /* 0x000fc00000000000 */
        /* <DEDUP_REMOVED lines=8> */
.L_x_53:


//--------------------- .text._Z14collisioncheckPfS_S_S_ifff --------------------------
	.section	.text._Z14collisioncheckPfS_S_S_ifff,"ax",@progbits
	.align	128
        .global         _Z14collisioncheckPfS_S_S_ifff
        .type           _Z14collisioncheckPfS_S_S_ifff,@function
        .size           _Z14collisioncheckPfS_S_S_ifff,(.L_x_55 - _Z14collisioncheckPfS_S_S_ifff)
        .other          _Z14collisioncheckPfS_S_S_ifff,@"STO_CUDA_ENTRY STV_DEFAULT"
_Z14collisioncheckPfS_S_S_ifff:
.text._Z14collisioncheckPfS_S_S_ifff:
[----:B------:R-:W-:Y:S08]  /*0000*/  LDC R1, c[0x0][0x37c] ;  /* 0x0000df00ff017b82 */ /* 0x000ff00000000800 */
[----:B------:R-:W0:Y:S01]  /*0010*/  LDC R7, c[0x0][0x360] ;  /* 0x0000d800ff077b82 */ /* 0x000e220000000800 */
[----:B------:R-:W-:Y:S07]  /*0020*/  BSSY.RECONVERGENT B0, `(.L_x_24) ;  /* 0x000009e000007945 */ /* 0x000fee0003800200 */
[----:B------:R-:W1:Y:S08]  /*0030*/  LDC R6, c[0x0][0x3a0] ;  /* 0x0000e800ff067b82 */ /* 0x000e700000000800 */
[----:B------:R-:W2:Y:S01]  /*0040*/  S2UR UR4, SR_CTAID.X ;  /* 0x00000000000479c3 */ /* 0x000ea20000002500 */
[----:B0-----:R-:W0:Y:S01]  /*0050*/  I2F.U32.RP R4, R7 ;  /* 0x0000000700047306 */ /* 0x001e220000209000 */
[----:B------:R-:W-:-:S07]  /*0060*/  ISETP.NE.U32.AND P2, PT, R7, RZ, PT ;  /* 0x000000ff0700720c */ /* 0x000fce0003f45070 */
[----:B0-----:R-:W0:Y:S02]  /*0070*/  MUFU.RCP R4, R4 ;  /* 0x0000000400047308 */ /* 0x001e240000001000 */
[----:B0-----:R-:W-:-:S06]  /*0080*/  IADD3 R2, PT, PT, R4, 0xffffffe, RZ ;  /* 0x0ffffffe04027810 */ /* 0x001fcc0007ffe0ff */
[----:B------:R0:W3:Y:S02]  /*0090*/  F2I.FTZ.U32.TRUNC.NTZ R3, R2 ;  /* 0x0000000200037305 */ /* 0x0000e4000021f000 */
[----:B0-----:R-:W-:Y:S01]  /*00a0*/  HFMA2 R2, -RZ, RZ, 0, 0 ;  /* 0x00000000ff027431 */ /* 0x001fe200000001ff */
[----:B---3--:R-:W-:-:S05]  /*00b0*/  IADD3 R0, PT, PT, RZ, -R3, RZ ;  /* 0x80000003ff007210 */ /* 0x008fca0007ffe0ff */
[----:B------:R-:W-:Y:S01]  /*00c0*/  IMAD R5, R0, R7, RZ ;  /* 0x0000000700057224 */ /* 0x000fe200078e02ff */
[----:B-1----:R-:W-:-:S03]  /*00d0*/  IADD3 R0, PT, PT, R7, -0x2, R6 ;  /* 0xfffffffe07007810 */ /* 0x002fc60007ffe006 */
[----:B------:R-:W-:-:S06]  /*00e0*/  IMAD.HI.U32 R3, R3, R5, R2 ;  /* 0x0000000503037227 */ /* 0x000fcc00078e0002 */
[----:B------:R-:W-:-:S05]  /*00f0*/  IMAD.HI.U32 R5, R3, R0, RZ ;  /* 0x0000000003057227 */ /* 0x000fca00078e00ff */
[----:B------:R-:W-:-:S05]  /*0100*/  IADD3 R3, PT, PT, -R5, RZ, RZ ;  /* 0x000000ff05037210 */ /* 0x000fca0007ffe1ff */
[----:B------:R-:W-:-:S05]  /*0110*/  IMAD R0, R7, R3, R0 ;  /* 0x0000000307007224 */ /* 0x000fca00078e0200 */
[----:B------:R-:W-:-:S13]  /*0120*/  ISETP.GE.U32.AND P0, PT, R0, R7, PT ;  /* 0x000000070000720c */ /* 0x000fda0003f06070 */
[-C--:B------:R-:W-:Y:S02]  /*0130*/  @P0 IADD3 R0, PT, PT, R0, -R7.reuse, RZ ;  /* 0x8000000700000210 */ /* 0x080fe40007ffe0ff */
[----:B------:R-:W-:Y:S02]  /*0140*/  @P0 IADD3 R5, PT, PT, R5, 0x1, RZ ;  /* 0x0000000105050810 */ /* 0x000fe40007ffe0ff */
[----:B------:R-:W-:-:S13]  /*0150*/  ISETP.GE.U32.AND P1, PT, R0, R7, PT ;  /* 0x000000070000720c */ /* 0x000fda0003f26070 */
[----:B------:R-:W-:Y:S02]  /*0160*/  @P1 IADD3 R5, PT, PT, R5, 0x1, RZ ;  /* 0x0000000105051810 */ /* 0x000fe40007ffe0ff */
[----:B------:R-:W-:-:S04]  /*0170*/  @!P2 LOP3.LUT R5, RZ, R7, RZ, 0x33, !PT ;  /* 0x00000007ff05a212 */ /* 0x000fc800078e33ff */
[----:B------:R-:W0:Y:S01]  /*0180*/  I2F.U32.RP R0, R5 ;  /* 0x0000000500007306 */ /* 0x000e220000209000 */
[----:B------:R-:W-:-:S07]  /*0190*/  ISETP.NE.U32.AND P2, PT, R5, RZ, PT ;  /* 0x000000ff0500720c */ /* 0x000fce0003f45070 */
[----:B0-----:R-:W0:Y:S02]  /*01a0*/  MUFU.RCP R0, R0 ;  /* 0x0000000000007308 */ /* 0x001e240000001000 */
[----:B0-----:R-:W-:Y:S02]  /*01b0*/  IADD3 R2, PT, PT, R0, 0xffffffe, RZ ;  /* 0x0ffffffe00027810 */ /* 0x001fe40007ffe0ff */
[----:B------:R-:W0:Y:S04]  /*01c0*/  S2R R0, SR_TID.X ;  /* 0x0000000000007919 */ /* 0x000e280000002100 */
[----:B------:R1:W3:Y:S02]  /*01d0*/  F2I.FTZ.U32.TRUNC.NTZ R3, R2 ;  /* 0x0000000200037305 */ /* 0x0002e4000021f000 */
[----:B-1----:R-:W-:Y:S01]  /*01e0*/  MOV R2, RZ ;  /* 0x000000ff00027202 */ /* 0x002fe20000000f00 */
[----:B---3--:R-:W-:-:S05]  /*01f0*/  IMAD R4, R5, R3, RZ ;  /* 0x0000000305047224 */ /* 0x008fca00078e02ff */
[----:B------:R-:W-:-:S05]  /*0200*/  IADD3 R9, PT, PT, -R4, RZ, RZ ;  /* 0x000000ff04097210 */ /* 0x000fca0007ffe1ff */
[----:B------:R-:W-:-:S06]  /*0210*/  IMAD.HI.U32 R3, R3, R9, R2 ;  /* 0x0000000903037227 */ /* 0x000fcc00078e0002 */
[----:B--2---:R-:W-:-:S05]  /*0220*/  IMAD.HI.U32 R12, R3, UR4, RZ ;  /* 0x00000004030c7c27 */ /* 0x004fca000f8e00ff */
[----:B------:R-:W-:-:S05]  /*0230*/  IADD3 R4, PT, PT, -R12, RZ, RZ ;  /* 0x000000ff0c047210 */ /* 0x000fca0007ffe1ff */
[----:B------:R-:W-:-:S05]  /*0240*/  IMAD R4, R5, R4, UR4 ;  /* 0x0000000405047e24 */ /* 0x000fca000f8e0204 */
[----:B------:R-:W-:-:S13]  /*0250*/  ISETP.GE.U32.AND P0, PT, R4, R5, PT ;  /* 0x000000050400720c */ /* 0x000fda0003f06070 */
[----:B------:R-:W-:Y:S01]  /*0260*/  @P0 IADD3 R4, PT, PT, -R5, R4, RZ ;  /* 0x0000000405040210 */ /* 0x000fe20007ffe1ff */
[----:B------:R-:W-:-:S03]  /*0270*/  @P0 VIADD R12, R12, 0x1 ;  /* 0x000000010c0c0836 */ /* 0x000fc60000000000 */
[----:B------:R-:W-:-:S13]  /*0280*/  ISETP.GE.U32.AND P1, PT, R4, R5, PT ;  /* 0x000000050400720c */ /* 0x000fda0003f26070 */
[----:B------:R-:W-:Y:S02]  /*0290*/  @P1 IADD3 R12, PT, PT, R12, 0x1, RZ ;  /* 0x000000010c0c1810 */ /* 0x000fe40007ffe0ff */
[----:B------:R-:W-:-:S04]  /*02a0*/  @!P2 LOP3.LUT R12, RZ, R5, RZ, 0x33, !PT ;  /* 0x00000005ff0ca212 */ /* 0x000fc800078e33ff */
[----:B------:R-:W-:-:S05]  /*02b0*/  IADD3 R2, PT, PT, -R12, RZ, RZ ;  /* 0x000000ff0c027210 */ /* 0x000fca0007ffe1ff */
[----:B------:R-:W-:Y:S01]  /*02c0*/  IMAD R5, R5, R2, UR4 ;  /* 0x0000000405057e24 */ /* 0x000fe2000f8e0202 */
[----:B------:R-:W-:Y:S01]  /*02d0*/  LOP3.LUT R2, RZ, R12, RZ, 0x33, !PT ;  /* 0x0000000cff027212 */ /* 0x000fe200078e33ff */
[----:B------:R-:W1:Y:S02]  /*02e0*/  LDCU.64 UR4, c[0x0][0x358] ;  /* 0x00006b00ff0477ac */ /* 0x000e640008000a00 */
[----:B0-----:R-:W-:Y:S01]  /*02f0*/  IMAD R5, R5, R7, R0 ;  /* 0x0000000705057224 */ /* 0x001fe200078e0200 */
[----:B------:R-:W-:-:S04]  /*0300*/  IADD3 R2, PT, PT, R2, R6, RZ ;  /* 0x0000000602027210 */ /* 0x000fc80007ffe0ff */
[----:B------:R-:W-:-:S13]  /*0310*/  ISETP.GE.AND P0, PT, R5, R6, PT ;  /* 0x000000060500720c */ /* 0x000fda0003f06270 */
[----:B------:R-:W-:-:S04]  /*0320*/  @P0 IADD3 R5, PT, PT, R6, -0x1, RZ ;  /* 0xffffffff06050810 */ /* 0x000fc80007ffe0ff */
[----:B------:R-:W-:-:S13]  /*0330*/  ISETP.GE.AND P0, PT, R5, R12, PT ;  /* 0x0000000c0500720c */ /* 0x000fda0003f06270 */
[----:B-1----:R-:W-:Y:S05]  /*0340*/  @P0 BRA `(.L_x_25) ;  /* 0x0000000400ac0947 */ /* 0x002fea0003800000 */
[----:B------:R-:W0:Y:S08]  /*0350*/  LDC.64 R22, c[0x0][0x388] ;  /* 0x0000e200ff167b82 */ /* 0x000e300000000a00 */
[----:B------:R-:W1:Y:S01]  /*0360*/  LDC.64 R18, c[0x0][0x380] ;  /* 0x0000e000ff127b82 */ /* 0x000e620000000a00 */
[----:B0-----:R-:W-:-:S04]  /*0370*/  IMAD.WIDE.U32 R24, R12, 0x4, R22 ;  /* 0x000000040c187825 */ /* 0x001fc800078e0016 */
[C---:B------:R-:W-:Y:S01]  /*0380*/  IMAD.WIDE R22, R5.reuse, 0x4, R22 ;  /* 0x0000000405167825 */ /* 0x040fe200078e0216 */
[----:B------:R-:W2:Y:S03]  /*0390*/  LDG.E R3, desc[UR4][R24.64] ;  /* 0x0000000418037981 */ /* 0x000ea6000c1e1900 */
[--C-:B-1----:R-:W-:Y:S01]  /*03a0*/  IMAD.WIDE.U32 R20, R12, 0x4, R18.reuse ;  /* 0x000000040c147825 */ /* 0x102fe200078e0012 */
[----:B------:R-:W2:Y:S03]  /*03b0*/  LDG.E R0, desc[UR4][R22.64] ;  /* 0x0000000416007981 */ /* 0x000ea6000c1e1900 */
[----:B------:R-:W-:Y:S01]  /*03c0*/  IMAD.WIDE R18, R5, 0x4, R18 ;  /* 0x0000000405127825 */ /* 0x000fe200078e0212 */
[----:B------:R-:W3:Y:S04]  /*03d0*/  LDG.E R8, desc[UR4][R20.64] ;  /* 0x0000000414087981 */ /* 0x000ee8000c1e1900 */
[----:B------:R-:W3:Y:S01]  /*03e0*/  LDG.E R7, desc[UR4][R18.64] ;  /* 0x0000000412077981 */ /* 0x000ee2000c1e1900 */
[----:B------:R-:W-:Y:S01]  /*03f0*/  BSSY.RECONVERGENT B1, `(.L_x_26) ;  /* 0x0000011000017945 */ /* 0x000fe20003800200 */
[----:B--2---:R-:W-:Y:S01]  /*0400*/  FADD R3, R3, -R0 ;  /* 0x8000000003037221 */ /* 0x004fe20000000000 */
[----:B---3--:R-:W-:-:S03]  /*0410*/  FADD R8, R8, -R7 ;  /* 0x8000000708087221 */ /* 0x008fc60000000000 */
[----:B------:R-:W-:-:S04]  /*0420*/  FMUL R7, R3, R3 ;  /* 0x0000000303077220 */ /* 0x000fc80000400000 */
[----:B------:R-:W-:-:S05]  /*0430*/  FFMA R0, R8, R8, R7 ;  /* 0x0000000808007223 */ /* 0x000fca0000000007 */
[----:B------:R-:W-:Y:S01]  /*0440*/  IADD3 R4, PT, PT, R0, -0xd000000, RZ ;  /* 0xf300000000047810 */ /* 0x000fe20007ffe0ff */
[----:B------:R0:W1:Y:S03]  /*0450*/  MUFU.RSQ R7, R0 ;  /* 0x0000000000077308 */ /* 0x0000660000001400 */
[----:B------:R-:W-:-:S13]  /*0460*/  ISETP.GT.U32.AND P0, PT, R4, 0x727fffff, PT ;  /* 0x727fffff0400780c */ /* 0x000fda0003f04070 */
[----:B0-----:R-:W-:Y:S05]  /*0470*/  @!P0 BRA `(.L_x_27) ;  /* 0x0000000000108947 */ /* 0x001fea0003800000 */
[----:B------:R-:W-:-:S07]  /*0480*/  MOV R15, 0x4a0 ;  /* 0x000004a0000f7802 */ /* 0x000fce0000000f00 */
[----:B-1----:R-:W-:Y:S05]  /*0490*/  CALL.REL.NOINC `($__internal_1_$__cuda_sm20_sqrt_rn_f32_slowpath) ;  /* 0x0000000c001c7944 */ /* 0x002fea0003c00000 */
[----:B------:R-:W-:Y:S01]  /*04a0*/  MOV R9, R4 ;  /* 0x0000000400097202 */ /* 0x000fe20000000f00 */
[----:B------:R-:W-:Y:S06]  /*04b0*/  BRA `(.L_x_28) ;  /* 0x0000000000107947 */ /* 0x000fec0003800000 */
.L_x_27:
[----:B-1----:R-:W-:Y:S01]  /*04c0*/  FMUL.FTZ R9, R0, R7 ;  /* 0x0000000700097220 */ /* 0x002fe20000410000 */
[----:B------:R-:W-:-:S03]  /*04d0*/  FMUL.FTZ R7, R7, 0.5 ;  /* 0x3f00000007077820 */ /* 0x000fc60000410000 */
[----:B------:R-:W-:-:S04]  /*04e0*/  FFMA R0, -R9, R9, R0 ;  /* 0x0000000909007223 */ /* 0x000fc80000000100 */
[----:B------:R-:W-:-:S07]  /*04f0*/  FFMA R9, R0, R7, R9 ;  /* 0x0000000700097223 */ /* 0x000fce0000000009 */
.L_x_28:
[----:B------:R-:W-:Y:S05]  /*0500*/  BSYNC.RECONVERGENT B1 ;  /* 0x0000000000017941 */ /* 0x000fea0003800200 */
.L_x_26:
[----:B------:R-:W0:Y:S02]  /*0510*/  LDC R6, c[0x0][0x3a4] ;  /* 0x0000e900ff067b82 */ /* 0x000e240000000800 */
[----:B0-----:R-:W-:-:S13]  /*0520*/  FSETP.GTU.AND P0, PT, R9, R6, PT ;  /* 0x000000060900720b */ /* 0x001fda0003f0c000 */
[----:B------:R-:W-:Y:S05]  /*0530*/  @P0 BRA `(.L_x_25) ;  /* 0x0000000400300947 */ /* 0x000fea0003800000 */
        /* <DEDUP_REMOVED lines=10> */
[----:B------:R-:W-:-:S04]  /*05e0*/  FMUL R6, R6, R6 ;  /* 0x0000000606067220 */ /* 0x000fc80000400000 */
[----:B------:R-:W0:Y:S01]  /*05f0*/  MUFU.RCP R29, R6 ;  /* 0x00000006001d7308 */ /* 0x000e220000001000 */
[----:B------:R-:W-:Y:S01]  /*0600*/  BSSY.RECONVERGENT B1, `(.L_x_29) ;  /* 0x000000f000017945 */ /* 0x000fe20003800200 */
[----:B--2---:R-:W-:-:S04]  /*0610*/  FADD R4, R4, -R7 ;  /* 0x8000000704047221 */ /* 0x004fc80000000000 */
[----:B------:R-:W-:Y:S01]  /*0620*/  FMUL R3, R3, R4 ;  /* 0x0000000403037220 */ /* 0x000fe20000400000 */
[----:B---3--:R-:W-:-:S04]  /*0630*/  FADD R7, R27, -R0 ;  /* 0x800000001b077221 */ /* 0x008fc80000000000 */
[----:B------:R-:W-:Y:S01]  /*0640*/  FFMA R3, R8, R7, R3 ;  /* 0x0000000708037223 */ /* 0x000fe20000000003 */
[----:B0-----:R-:W-:-:S03]  /*0650*/  FFMA R0, -R6, R29, 1 ;  /* 0x3f80000006007423 */ /* 0x001fc6000000011d */
[----:B------:R-:W0:Y:S01]  /*0660*/  FCHK P0, R3, R6 ;  /* 0x0000000603007302 */ /* 0x000e220000000000 */
[----:B------:R-:W-:-:S04]  /*0670*/  FFMA R0, R29, R0, R29 ;  /* 0x000000001d007223 */ /* 0x000fc8000000001d */
[----:B------:R-:W-:-:S04]  /*0680*/  FFMA R7, R3, R0, RZ ;  /* 0x0000000003077223 */ /* 0x000fc800000000ff */
[----:B------:R-:W-:-:S04]  /*0690*/  FFMA R4, -R6, R7, R3 ;  /* 0x0000000706047223 */ /* 0x000fc80000000103 */
[----:B------:R-:W-:Y:S01]  /*06a0*/  FFMA R0, R0, R4, R7 ;  /* 0x0000000400007223 */ /* 0x000fe20000000007 */
[----:B0-----:R-:W-:Y:S06]  /*06b0*/  @!P0 BRA `(.L_x_30) ;  /* 0x00000000000c8947 */ /* 0x001fec0003800000 */
[----:B------:R-:W-:Y:S02]  /*06c0*/  MOV R0, R6 ;  /* 0x0000000600007202 */ /* 0x000fe40000000f00 */
[----:B------:R-:W-:-:S07]  /*06d0*/  MOV R4, 0x6f0 ;  /* 0x000006f000047802 */ /* 0x000fce0000000f00 */
[----:B------:R-:W-:Y:S05]  /*06e0*/  CALL.REL.NOINC `($__internal_2_$__cuda_sm3x_div_rn_noftz_f32_slowpath) ;  /* 0x0000000800e07944 */ /* 0x000fea0003c00000 */
.L_x_30:
[----:B------:R-:W-:Y:S05]  /*06f0*/  BSYNC.RECONVERGENT B1 ;  /* 0x0000000000017941 */ /* 0x000fea0003800200 */
.L_x_29:
[----:B------:R-:W-:Y:S01]  /*0700*/  FFMA R27, -R8, R0, R27 ;  /* 0x00000000081b7223 */ /* 0x000fe2000000011b */
[----:B------:R-:W0:Y:S04]  /*0710*/  LDCU UR6, c[0x0][0x3a4] ;  /* 0x00007480ff0677ac */ /* 0x000e280008000800 */
[----:B------:R1:W-:Y:S04]  /*0720*/  STG.E desc[UR4][R12.64], R27 ;  /* 0x0000001b0c007986 */ /* 0x0003e8000c101904 */
[----:B------:R-:W2:Y:S04]  /*0730*/  LDG.E R3, desc[UR4][R24.64] ;  /* 0x0000000418037981 */ /* 0x000ea8000c1e1900 */
[----:B------:R-:W2:Y:S04]  /*0740*/  LDG.E R4, desc[UR4][R22.64] ;  /* 0x0000000416047981 */ /* 0x000ea8000c1e1900 */
[----:B------:R-:W3:Y:S01]  /*0750*/  LDG.E R6, desc[UR4][R16.64] ;  /* 0x0000000410067981 */ /* 0x000ee2000c1e1900 */
[----:B--2---:R-:W-:-:S04]  /*0760*/  FADD R3, R3, -R4 ;  /* 0x8000000403037221 */ /* 0x004fc80000000000 */
[----:B---3--:R-:W-:-:S05]  /*0770*/  FFMA R3, R3, -R0, R6 ;  /* 0x8000000003037223 */ /* 0x008fca0000000006 */
[----:B------:R2:W-:Y:S04]  /*0780*/  STG.E desc[UR4][R16.64], R3 ;  /* 0x0000000310007986 */ /* 0x0005e8000c101904 */
[----:B------:R-:W3:Y:S04]  /*0790*/  LDG.E R4, desc[UR4][R18.64] ;  /* 0x0000000412047981 */ /* 0x000ee8000c1e1900 */
[----:B------:R-:W3:Y:S04]  /*07a0*/  LDG.E R7, desc[UR4][R20.64] ;  /* 0x0000000414077981 */ /* 0x000ee8000c1e1900 */
[----:B------:R-:W4:Y:S01]  /*07b0*/  LDG.E R6, desc[UR4][R10.64] ;  /* 0x000000040a067981 */ /* 0x000f22000c1e1900 */
[----:B---3--:R-:W-:-:S04]  /*07c0*/  FADD R7, R4, -R7 ;  /* 0x8000000704077221 */ /* 0x008fc80000000000 */
[----:B----4-:R-:W-:-:S05]  /*07d0*/  FFMA R7, R7, -R0, R6 ;  /* 0x8000000007077223 */ /* 0x010fca0000000006 */
[----:B------:R3:W-:Y:S04]  /*07e0*/  STG.E desc[UR4][R10.64], R7 ;  /* 0x000000070a007986 */ /* 0x0007e8000c101904 */
[----:B------:R-:W4:Y:S04]  /*07f0*/  LDG.E R4, desc[UR4][R22.64] ;  /* 0x0000000416047981 */ /* 0x000f28000c1e1900 */
[----:B-1----:R-:W4:Y:S04]  /*0800*/  LDG.E R13, desc[UR4][R24.64] ;  /* 0x00000004180d7981 */ /* 0x002f28000c1e1900 */
[----:B------:R-:W5:Y:S01]  /*0810*/  LDG.E R6, desc[UR4][R14.64] ;  /* 0x000000040e067981 */ /* 0x000f62000c1e1900 */
[----:B------:R-:W2:Y:S01]  /*0820*/  MUFU.RCP R8, R9 ;  /* 0x0000000900087308 */ /* 0x000ea20000001000 */
[----:B------:R-:W-:Y:S01]  /*0830*/  BSSY.RECONVERGENT B1, `(.L_x_31) ;  /* 0x0000011000017945 */ /* 0x000fe20003800200 */
[----:B--2---:R-:W-:Y:S01]  /*0840*/  FFMA R3, R8, -R9, 1 ;  /* 0x3f80000008037423 */ /* 0x004fe20000000809 */
[----:B----4-:R-:W-:-:S04]  /*0850*/  FADD R13, R4, -R13 ;  /* 0x8000000d040d7221 */ /* 0x010fc80000000000 */
[----:B-----5:R-:W-:Y:S01]  /*0860*/  FFMA R13, R13, -R0, R6 ;  /* 0x800000000d0d7223 */ /* 0x020fe20000000006 */
[----:B0-----:R-:W-:Y:S01]  /*0870*/  MOV R6, UR6 ;  /* 0x0000000600067c02 */ /* 0x001fe20008000f00 */
[----:B------:R-:W-:-:S03]  /*0880*/  FFMA R0, R8, R3, R8 ;  /* 0x0000000308007223 */ /* 0x000fc60000000008 */
[----:B------:R3:W-:Y:S01]  /*0890*/  STG.E desc[UR4][R14.64], R13 ;  /* 0x0000000d0e007986 */ /* 0x0007e2000c101904 */
[----:B------:R-:W0:Y:S01]  /*08a0*/  FCHK P0, R6, R9 ;  /* 0x0000000906007302 */ /* 0x000e220000000000 */
[----:B------:R-:W-:-:S04]  /*08b0*/  FFMA R3, R0, UR6, RZ ;  /* 0x0000000600037c23 */ /* 0x000fc800080000ff */
[----:B------:R-:W-:-:S04]  /*08c0*/  FFMA R4, R3, -R9, UR6 ;  /* 0x0000000603047e23 */ /* 0x000fc80008000809 */
[----:B------:R-:W-:Y:S01]  /*08d0*/  FFMA R0, R0, R4, R3 ;  /* 0x0000000400007223 */ /* 0x000fe20000000003 */
[----:B0--3--:R-:W-:Y:S06]  /*08e0*/  @!P0 BRA `(.L_x_32) ;  /* 0x0000000000148947 */ /* 0x009fec0003800000 */
[----:B------:R-:W0:Y:S01]  /*08f0*/  LDCU UR6, c[0x0][0x3a4] ;  /* 0x00007480ff0677ac */ /* 0x000e220008000800 */
[----:B------:R-:W-:Y:S02]  /*0900*/  MOV R0, R9 ;  /* 0x0000000900007202 */ /* 0x000fe40000000f00 */
[----:B------:R-:W-:Y:S01]  /*0910*/  MOV R4, 0x940 ;  /* 0x0000094000047802 */ /* 0x000fe20000000f00 */
[----:B0-----:R-:W-:-:S07]  /*0920*/  IMAD.U32 R3, RZ, RZ, UR6 ;  /* 0x00000006ff037e24 */ /* 0x001fce000f8e00ff */
[----:B------:R-:W-:Y:S05]  /*0930*/  CALL.REL.NOINC `($__internal_2_$__cuda_sm3x_div_rn_noftz_f32_slowpath) ;  /* 0x00000008004c7944 */ /* 0x000fea0003c00000 */
.L_x_32:
[----:B------:R-:W-:Y:S05]  /*0940*/  BSYNC.RECONVERGENT B1 ;  /* 0x0000000000017941 */ /* 0x000fea0003800200 */
.L_x_31:
[----:B------:R-:W2:Y:S04]  /*0950*/  LDG.E R20, desc[UR4][R20.64] ;  /* 0x0000000414147981 */ /* 0x000ea8000c1e1900 */
[----:B------:R-:W2:Y:S01]  /*0960*/  LDG.E R3, desc[UR4][R18.64] ;  /* 0x0000000412037981 */ /* 0x000ea2000c1e1900 */
[----:B------:R-:W-:Y:S01]  /*0970*/  FADD R0, R0, -1 ;  /* 0xbf80000000007421 */ /* 0x000fe20000000000 */
[----:B--2---:R-:W-:-:S04]  /*0980*/  FADD R4, R20, -R3 ;  /* 0x8000000314047221 */ /* 0x004fc80000000000 */
[----:B------:R-:W-:-:S05]  /*0990*/  FFMA R3, -R0, R4, R3 ;  /* 0x0000000400037223 */ /* 0x000fca0000000103 */
[----:B------:R0:W-:Y:S04]  /*09a0*/  STG.E desc[UR4][R18.64], R3 ;  /* 0x0000000312007986 */ /* 0x0001e8000c101904 */
[----:B------:R-:W2:Y:S04]  /*09b0*/  LDG.E R24, desc[UR4][R24.64] ;  /* 0x0000000418187981 */ /* 0x000ea8000c1e1900 */
[----:B------:R-:W2:Y:S02]  /*09c0*/  LDG.E R7, desc[UR4][R22.64] ;  /* 0x0000000416077981 */ /* 0x000ea4000c1e1900 */
[----:B--2---:R-:W-:-:S04]  /*09d0*/  FADD R4, R24, -R7 ;  /* 0x8000000718047221 */ /* 0x004fc80000000000 */
[----:B------:R-:W-:-:S05]  /*09e0*/  FFMA R7, -R0, R4, R7 ;  /* 0x0000000400077223 */ /* 0x000fca0000000107 */
[----:B------:R0:W-:Y:S02]  /*09f0*/  STG.E desc[UR4][R22.64], R7 ;  /* 0x0000000716007986 */ /* 0x0001e4000c101904 */
.L_x_25:
[----:B------:R-:W-:Y:S05]  /*0a00*/  BSYNC.RECONVERGENT B0 ;  /* 0x0000000000007941 */ /* 0x000fea0003800200 */
.L_x_24:
[----:B------:R-:W-:-:S13]  /*0a10*/  ISETP.GE.AND P0, PT, R5, R2, PT ;  /* 0x000000020500720c */ /* 0x000fda0003f06270 */
[----:B------:R-:W-:Y:S05]  /*0a20*/  @P0 EXIT ;  /* 0x000000000000094d */ /* 0x000fea0003800000 */
[----:B------:R-:W0:Y:S08]  /*0a30*/  LDC.64 R8, c[0x0][0x388] ;  /* 0x0000e200ff087b82 */ /* 0x000e300000000a00 */
[----:B------:R-:W1:Y:S01]  /*0a40*/  LDC.64 R10, c[0x0][0x380] ;  /* 0x0000e000ff0a7b82 */ /* 0x000e620000000a00 */
[----:B0-----:R-:W-:-:S04]  /*0a50*/  IMAD.WIDE R18, R2, 0x4, R8 ;  /* 0x0000000402127825 */ /* 0x001fc800078e0208 */
[C---:B------:R-:W-:Y:S01]  /*0a60*/  IMAD.WIDE R8, R5.reuse, 0x4, R8 ;  /* 0x0000000405087825 */ /* 0x040fe200078e0208 */
[----:B------:R-:W2:Y:S03]  /*0a70*/  LDG.E R3, desc[UR4][R18.64] ;  /* 0x0000000412037981 */ /* 0x000ea6000c1e1900 */
[--C-:B-1----:R-:W-:Y:S01]  /*0a80*/  IMAD.WIDE R20, R2, 0x4, R10.reuse ;  /* 0x0000000402147825 */ /* 0x102fe200078e020a */
        /* <DEDUP_REMOVED lines=13> */
[----:B------:R-:W-:Y:S02]  /*0b60*/  MOV R0, R6 ;  /* 0x0000000600007202 */ /* 0x000fe40000000f00 */
[----:B------:R-:W-:-:S07]  /*0b70*/  MOV R15, 0xb90 ;  /* 0x00000b90000f7802 */ /* 0x000fce0000000f00 */
[----:B-1----:R-:W-:Y:S05]  /*0b80*/  CALL.REL.NOINC `($__internal_1_$__cuda_sm20_sqrt_rn_f32_slowpath) ;  /* 0x0000000400607944 */ /* 0x002fea0003c00000 */
[----:B------:R-:W-:Y:S01]  /*0b90*/  MOV R15, R4 ;  /* 0x00000004000f7202 */ /* 0x000fe20000000f00 */
[----:B------:R-:W-:Y:S06]  /*0ba0*/  BRA `(.L_x_35) ;  /* 0x0000000000107947 */ /* 0x000fec0003800000 */
.L_x_34:
[----:B-1----:R-:W-:Y:S01]  /*0bb0*/  FMUL.FTZ R15, R6, R7 ;  /* 0x00000007060f7220 */ /* 0x002fe20000410000 */
[----:B------:R-:W-:-:S03]  /*0bc0*/  FMUL.FTZ R4, R7, 0.5 ;  /* 0x3f00000007047820 */ /* 0x000fc60000410000 */
[----:B------:R-:W-:-:S04]  /*0bd0*/  FFMA R0, -R15, R15, R6 ;  /* 0x0000000f0f007223 */ /* 0x000fc80000000106 */
[----:B------:R-:W-:-:S07]  /*0be0*/  FFMA R15, R0, R4, R15 ;  /* 0x00000004000f7223 */ /* 0x000fce000000000f */
.L_x_35:
[----:B------:R-:W-:Y:S05]  /*0bf0*/  BSYNC.RECONVERGENT B0 ;  /* 0x0000000000007941 */ /* 0x000fea0003800200 */
.L_x_33:
[----:B------:R-:W0:Y:S02]  /*0c00*/  LDC R4, c[0x0][0x3a4] ;  /* 0x0000e900ff047b82 */ /* 0x000e240000000800 */
[----:B0-----:R-:W-:-:S13]  /*0c10*/  FSETP.GTU.AND P0, PT, R15, R4, PT ;  /* 0x000000040f00720b */ /* 0x001fda0003f0c000 */
[----:B------:R-:W-:Y:S05]  /*0c20*/  @P0 EXIT ;  /* 0x000000000000094d */ /* 0x000fea0003800000 */
[----:B------:R-:W0:Y:S08]  /*0c30*/  LDC.64 R12, c[0x0][0x398] ;  /* 0x0000e600ff0c7b82 */ /* 0x000e300000000a00 */
[----:B------:R-:W1:Y:S01]  /*0c40*/  LDC.64 R24, c[0x0][0x390] ;  /* 0x0000e400ff187b82 */ /* 0x000e620000000a00 */
[----:B0-----:R-:W-:-:S04]  /*0c50*/  IMAD.WIDE R16, R2, 0x4, R12 ;  /* 0x0000000402107825 */ /* 0x001fc800078e020c */
[----:B------:R-:W-:-:S04]  /*0c60*/  IMAD.WIDE R12, R5, 0x4, R12 ;  /* 0x00000004050c7825 */ /* 0x000fc800078e020c */
[--C-:B-1----:R-:W-:Y:S01]  /*0c70*/  IMAD.WIDE R22, R2, 0x4, R24.reuse ;  /* 0x0000000402167825 */ /* 0x102fe200078e0218 */
[----:B------:R-:W2:Y:S03]  /*0c80*/  LDG.E R7, desc[UR4][R12.64] ;  /* 0x000000040c077981 */ /* 0x000ea6000c1e1900 */
[----:B------:R-:W-:Y:S01]  /*0c90*/  IMAD.WIDE R24, R5, 0x4, R24 ;  /* 0x0000000405187825 */ /* 0x000fe200078e0218 */
[----:B------:R-:W2:Y:S04]  /*0ca0*/  LDG.E R2, desc[UR4][R16.64] ;  /* 0x0000000410027981 */ /* 0x000ea8000c1e1900 */
        /* <DEDUP_REMOVED lines=17> */
[----:B------:R-:W-:Y:S02]  /*0dc0*/  MOV R3, R7 ;  /* 0x0000000700037202 */ /* 0x000fe40000000f00 */
[----:B------:R-:W-:-:S07]  /*0dd0*/  MOV R4, 0xdf0 ;  /* 0x00000df000047802 */ /* 0x000fce0000000f00 */
[----:B------:R-:W-:Y:S05]  /*0de0*/  CALL.REL.NOINC `($__internal_2_$__cuda_sm3x_div_rn_noftz_f32_slowpath) ;  /* 0x0000000400207944 */ /* 0x000fea0003c00000 */
.L_x_37:
[----:B------:R-:W-:Y:S05]  /*0df0*/  BSYNC.RECONVERGENT B0 ;  /* 0x0000000000007941 */ /* 0x000fea0003800200 */
.L_x_36:
        /* <DEDUP_REMOVED lines=33> */
[----:B------:R-:W-:Y:S02]  /*1010*/  MOV R4, 0x1040 ;  /* 0x0000104000047802 */ /* 0x000fe40000000f00 */
[----:B0-----:R-:W-:-:S07]  /*1020*/  MOV R3, UR6 ;  /* 0x0000000600037c02 */ /* 0x001fce0008000f00 */
[----:B------:R-:W-:Y:S05]  /*1030*/  CALL.REL.NOINC `($__internal_2_$__cuda_sm3x_div_rn_noftz_f32_slowpath) ;  /* 0x00000000008c7944 */ /* 0x000fea0003c00000 */
.L_x_39:
[----:B------:R-:W-:Y:S05]  /*1040*/  BSYNC.RECONVERGENT B0 ;  /* 0x0000000000007941 */ /* 0x000fea0003800200 */
.L_x_38:
[----:B------:R-:W2:Y:S04]  /*1050*/  LDG.E R20, desc[UR4][R20.64] ;  /* 0x0000000414147981 */ /* 0x000ea8000c1e1900 */
[----:B------:R-:W2:Y:S01]  /*1060*/  LDG.E R3, desc[UR4][R10.64] ;  /* 0x000000040a037981 */ /* 0x000ea2000c1e1900 */
[----:B------:R-:W-:Y:S01]  /*1070*/  FADD R0, R0, -1 ;  /* 0xbf80000000007421 */ /* 0x000fe20000000000 */
[----:B--2---:R-:W-:-:S04]  /*1080*/  FADD R2, R20, -R3 ;  /* 0x8000000314027221 */ /* 0x004fc80000000000 */
[----:B------:R-:W-:-:S05]  /*1090*/  FFMA R3, -R0, R2, R3 ;  /* 0x0000000200037223 */ /* 0x000fca0000000103 */
[----:B------:R-:W-:Y:S04]  /*10a0*/  STG.E desc[UR4][R10.64], R3 ;  /* 0x000000030a007986 */ /* 0x000fe8000c101904 */
[----:B------:R-:W2:Y:S04]  /*10b0*/  LDG.E R18, desc[UR4][R18.64] ;  /* 0x0000000412127981 */ /* 0x000ea8000c1e1900 */
[----:B------:R-:W2:Y:S02]  /*10c0*/  LDG.E R5, desc[UR4][R8.64] ;  /* 0x0000000408057981 */ /* 0x000ea4000c1e1900 */
[----:B--2---:R-:W-:-:S04]  /*10d0*/  FADD R2, R18, -R5 ;  /* 0x8000000512027221 */ /* 0x004fc80000000000 */
[----:B------:R-:W-:-:S05]  /*10e0*/  FFMA R5, -R0, R2, R5 ;  /* 0x0000000200057223 */ /* 0x000fca0000000105 */
[----:B------:R-:W-:Y:S01]  /*10f0*/  STG.E desc[UR4][R8.64], R5 ;  /* 0x0000000508007986 */ /* 0x000fe2000c101904 */
[----:B------:R-:W-:Y:S05]  /*1100*/  EXIT ;  /* 0x000000000000794d */ /* 0x000fea0003800000 */
        .weak           $__internal_1_$__cuda_sm20_sqrt_rn_f32_slowpath
        .type           $__internal_1_$__cuda_sm20_sqrt_rn_f32_slowpath,@function
        .size           $__internal_1_$__cuda_sm20_sqrt_rn_f32_slowpath,($__internal_2_$__cuda_sm3x_div_rn_noftz_f32_slowpath - $__internal_1_$__cuda_sm20_sqrt_rn_f32_slowpath)
$__internal_1_$__cuda_sm20_sqrt_rn_f32_slowpath:
[----:B------:R-:W-:-:S13]  /*1110*/  LOP3.LUT P0, RZ, R0, 0x7fffffff, RZ, 0xc0, !PT ;  /* 0x7fffffff00ff7812 */ /* 0x000fda000780c0ff */
[----:B------:R-:W-:Y:S01]  /*1120*/  @!P0 MOV R4, R0 ;  /* 0x0000000000048202 */ /* 0x000fe20000000f00 */
[----:B------:R-:W-:Y:S06]  /*1130*/  @!P0 BRA `(.L_x_40) ;  /* 0x0000000000408947 */ /* 0x000fec0003800000 */
[----:B------:R-:W-:-:S13]  /*1140*/  FSETP.GEU.FTZ.AND P0, PT, R0, RZ, PT ;  /* 0x000000ff0000720b */ /* 0x000fda0003f1e000 */
[----:B------:R-:W-:Y:S01]  /*1150*/  @!P0 IMAD.MOV.U32 R4, RZ, RZ, 0x7fffffff ;  /* 0x7fffffffff048424 */ /* 0x000fe200078e00ff */
[----:B------:R-:W-:Y:S06]  /*1160*/  @!P0 BRA `(.L_x_40) ;  /* 0x0000000000348947 */ /* 0x000fec0003800000 */
[----:B------:R-:W-:-:S13]  /*1170*/  FSETP.GTU.FTZ.AND P0, PT, |R0|, +INF , PT ;  /* 0x7f8000000000780b */ /* 0x000fda0003f1c200 */
[----:B------:R-:W-:Y:S01]  /*1180*/  @P0 FADD.FTZ R4, R0, 1 ;  /* 0x3f80000000040421 */ /* 0x000fe20000010000 */
[----:B------:R-:W-:Y:S06]  /*1190*/  @P0 BRA `(.L_x_40) ;  /* 0x0000000000280947 */ /* 0x000fec0003800000 */
[----:B------:R-:W-:-:S13]  /*11a0*/  FSETP.NEU.FTZ.AND P0, PT, |R0|, +INF , PT ;  /* 0x7f8000000000780b */ /* 0x000fda0003f1d200 */
[----:B------:R-:W-:-:S04]  /*11b0*/  @P0 FFMA R6, R0, 1.84467440737095516160e+19, RZ ;  /* 0x5f80000000060823 */ /* 0x000fc800000000ff */
[----:B------:R-:W0:Y:S02]  /*11c0*/  @P0 MUFU.RSQ R7, R6 ;  /* 0x0000000600070308 */ /* 0x000e240000001400 */
[----:B0-----:R-:W-:Y:S01]  /*11d0*/  @P0 FMUL.FTZ R13, R6, R7 ;  /* 0x00000007060d0220 */ /* 0x001fe20000410000 */
[----:B------:R-:W-:-:S03]  /*11e0*/  @P0 FMUL.FTZ R7, R7, 0.5 ;  /* 0x3f00000007070820 */ /* 0x000fc60000410000 */
[----:B------:R-:W-:-:S04]  /*11f0*/  @P0 FADD.FTZ R4, -R13, -RZ ;  /* 0x800000ff0d040221 */ /* 0x000fc80000010100 */
[----:B------:R-:W-:Y:S01]  /*1200*/  @P0 FFMA R16, R13, R4, R6 ;  /* 0x000000040d100223 */ /* 0x000fe20000000006 */
[----:B------:R-:W-:-:S03]  /*1210*/  @!P0 MOV R4, R0 ;  /* 0x0000000000048202 */ /* 0x000fc60000000f00 */
[----:B------:R-:W-:-:S04]  /*1220*/  @P0 FFMA R7, R16, R7, R13 ;  /* 0x0000000710070223 */ /* 0x000fc8000000000d */
[----:B------:R-:W-:-:S07]  /*1230*/  @P0 FMUL.FTZ R4, R7, 2.3283064365386962891e-10 ;  /* 0x2f80000007040820 */ /* 0x000fce0000410000 */
.L_x_40:
[----:B------:R-:W-:Y:S01]  /*1240*/  HFMA2 R7, -RZ, RZ, 0, 0 ;  /* 0x00000000ff077431 */ /* 0x000fe200000001ff */
[----:B------:R-:W-:-:S04]  /*1250*/  MOV R6, R15 ;  /* 0x0000000f00067202 */ /* 0x000fc80000000f00 */
[----:B------:R-:W-:Y:S05]  /*1260*/  RET.REL.NODEC R6 `(_Z14collisioncheckPfS_S_S_ifff) ;  /* 0xffffffec06647950 */ /* 0x000fea0003c3ffff */
        .weak           $__internal_2_$__cuda_sm3x_div_rn_noftz_f32_slowpath
        .type           $__internal_2_$__cuda_sm3x_div_rn_noftz_f32_slowpath,@function
        .size           $__internal_2_$__cuda_sm3x_div_rn_noftz_f32_slowpath,(.L_x_55 - $__internal_2_$__cuda_sm3x_div_rn_noftz_f32_slowpath)
$__internal_2_$__cuda_sm3x_div_rn_noftz_f32_slowpath:
[----:B------:R-:W-:Y:S01]  /*1270*/  SHF.R.U32.HI R6, RZ, 0x17, R0 ;  /* 0x00000017ff067819 */ /* 0x000fe20000011600 */
[----:B------:R-:W-:Y:S01]  /*1280*/  BSSY.RECONVERGENT B2, `(.L_x_41) ;  /* 0x0000062000027945 */ /* 0x000fe20003800200 */
[----:B------:R-:W-:Y:S02]  /*1290*/  SHF.R.U32.HI R26, RZ, 0x17, R3 ;  /* 0x00000017ff1a7819 */ /* 0x000fe40000011603 */
[----:B------:R-:W-:Y:S02]  /*12a0*/  LOP3.LUT R6, R6, 0xff, RZ, 0xc0, !PT ;  /* 0x000000ff06067812 */ /* 0x000fe400078ec0ff */
[----:B------:R-:W-:Y:S02]  /*12b0*/  LOP3.LUT R26, R26, 0xff, RZ, 0xc0, !PT ;  /* 0x000000ff1a1a7812 */ /* 0x000fe400078ec0ff */
[----:B------:R-:W-:Y:S02]  /*12c0*/  IADD3 R28, PT, PT, R6, -0x1, RZ ;  /* 0xffffffff061c7810 */ /* 0x000fe40007ffe0ff */
[----:B------:R-:W-:-:S02]  /*12d0*/  IADD3 R29, PT, PT, R26, -0x1, RZ ;  /* 0xffffffff1a1d7810 */ /* 0x000fc40007ffe0ff */
[----:B------:R-:W-:-:S04]  /*12e0*/  ISETP.GT.U32.AND P0, PT, R28, 0xfd, PT ;  /* 0x000000fd1c00780c */ /* 0x000fc80003f04070 */
[----:B------:R-:W-:-:S13]  /*12f0*/  ISETP.GT.U32.OR P0, PT, R29, 0xfd, P0 ;  /* 0x000000fd1d00780c */ /* 0x000fda0000704470 */
[----:B------:R-:W-:Y:S01]  /*1300*/  @!P0 MOV R7, RZ ;  /* 0x000000ff00078202 */ /* 0x000fe20000000f00 */
[----:B------:R-:W-:Y:S06]  /*1310*/  @!P0 BRA `(.L_x_42) ;  /* 0x00000000005c8947 */ /* 0x000fec0003800000 */
[----:B------:R-:W-:Y:S02]  /*1320*/  FSETP.GTU.FTZ.AND P0, PT, |R3|, +INF , PT ;  /* 0x7f8000000300780b */ /* 0x000fe40003f1c200 */
[----:B------:R-:W-:-:S04]  /*1330*/  FSETP.GTU.FTZ.AND P1, PT, |R0|, +INF , PT ;  /* 0x7f8000000000780b */ /* 0x000fc80003f3c200 */
[----:B------:R-:W-:-:S13]  /*1340*/  PLOP3.LUT P0, PT, P0, P1, PT, 0xf8, 0x8f ;  /* 0x00000000008f781c */ /* 0x000fda0000703f70 */
[----:B------:R-:W-:Y:S05]  /*1350*/  @P0 BRA `(.L_x_43) ;  /* 0x00000004004c0947 */ /* 0x000fea0003800000 */
[----:B------:R-:W-:-:S13]  /*1360*/  LOP3.LUT P0, RZ, R0, 0x7fffffff, R3, 0xc8, !PT ;  /* 0x7fffffff00ff7812 */ /* 0x000fda000780c803 */
[----:B------:R-:W-:Y:S05]  /*1370*/  @!P0 BRA `(.L_x_44) ;  /* 0x00000004003c8947 */ /* 0x000fea0003800000 */
[C---:B------:R-:W-:Y:S02]  /*1380*/  FSETP.NEU.FTZ.AND P2, PT, |R3|.reuse, +INF , PT ;  /* 0x7f8000000300780b */ /* 0x040fe40003f5d200 */
        /* <DEDUP_REMOVED lines=12> */
[----:B------:R-:W-:Y:S01]  /*1450*/  @!P0 FFMA R3, R3, 1.84467440737095516160e+19, RZ ;  /* 0x5f80000003038823 */ /* 0x000fe200000000ff */
[----:B------:R-:W-:Y:S01]  /*1460*/  @!P0 MOV R7, 0xffffffc0 ;  /* 0xffffffc000078802 */ /* 0x000fe20000000f00 */
[----:B------:R-:W-:-:S03]  /*1470*/  @!P1 FFMA R0, R0, 1.84467440737095516160e+19, RZ ;  /* 0x5f80000000009823 */ /* 0x000fc600000000ff */
[----:B------:R-:W-:-:S07]  /*1480*/  @!P1 IADD3 R7, PT, PT, R7, 0x40, RZ ;  /* 0x0000004007079810 */ /* 0x000fce0007ffe0ff */
.L_x_42:
[----:B------:R-:W-:Y:S01]  /*1490*/  LEA R29, R6, 0xc0800000, 0x17 ;  /* 0xc0800000061d7811 */ /* 0x000fe200078eb8ff */
[----:B------:R-:W-:Y:S01]  /*14a0*/  BSSY.RECONVERGENT B3, `(.L_x_47) ;  /* 0x0000036000037945 */ /* 0x000fe20003800200 */
[----:B------:R-:W-:-:S03]  /*14b0*/  IADD3 R26, PT, PT, R26, -0x7f, RZ ;  /* 0xffffff811a1a7810 */ /* 0x000fc60007ffe0ff */
[----:B------:R-:W-:Y:S01]  /*14c0*/  IMAD.IADD R30, R0, 0x1, -R29 ;  /* 0x00000001001e7824 */ /* 0x000fe200078e0a1d */
[C---:B------:R-:W-:Y:S01]  /*14d0*/  IADD3 R6, PT, PT, R26.reuse, 0x7f, -R6 ;  /* 0x0000007f1a067810 */ /* 0x040fe20007ffe806 */
[----:B------:R-:W-:Y:S02]  /*14e0*/  IMAD R0, R26, -0x800000, R3 ;  /* 0xff8000001a007824 */ /* 0x000fe400078e0203 */
[----:B------:R-:W0:Y:S01]  /*14f0*/  MUFU.RCP R28, R30 ;  /* 0x0000001e001c7308 */ /* 0x000e220000001000 */
[----:B------:R-:W-:Y:S01]  /*1500*/  FADD.FTZ R29, -R30, -RZ ;  /* 0x800000ff1e1d7221 */ /* 0x000fe20000010100 */
[----:B------:R-:W-:-:S03]  /*1510*/  IADD3 R7, PT, PT, R6, R7, RZ ;  /* 0x0000000706077210 */ /* 0x000fc60007ffe0ff */
        /* <DEDUP_REMOVED lines=9> */
[----:B------:R-:W-:-:S04]  /*15b0*/  IADD3 R3, PT, PT, R6, R7, RZ ;  /* 0x0000000706037210 */ /* 0x000fc80007ffe0ff */
[----:B------:R-:W-:-:S04]  /*15c0*/  IADD3 R6, PT, PT, R3, -0x1, RZ ;  /* 0xffffffff03067810 */ /* 0x000fc80007ffe0ff */
        /* <DEDUP_REMOVED lines=9> */
[CCC-:B------:R-:W-:Y:S01]  /*1660*/  FFMA.RZ R6, R31.reuse, R29.reuse, R28.reuse ;  /* 0x0000001d1f067223 */ /* 0x1c0fe2000000c01c */
[CCC-:B------:R-:W-:Y:S01]  /*1670*/  FFMA.RP R7, R31.reuse, R29.reuse, R28.reuse ;  /* 0x0000001d1f077223 */ /* 0x1c0fe2000000801c */
[----:B------:R-:W-:Y:S01]  /*1680*/  FFMA.RM R28, R31, R29, R28 ;  /* 0x0000001d1f1c7223 */ /* 0x000fe2000000401c */
[C---:B------:R-:W-:Y:S02]  /*1690*/  IADD3 R26, PT, PT, R3.reuse, 0x20, RZ ;  /* 0x00000020031a7810 */ /* 0x040fe40007ffe0ff */
[----:B------:R-:W-:Y:S02]  /*16a0*/  LOP3.LUT R6, R6, 0x7fffff, RZ, 0xc0, !PT ;  /* 0x007fffff06067812 */ /* 0x000fe400078ec0ff */
[C---:B------:R-:W-:Y:S02]  /*16b0*/  ISETP.NE.AND P2, PT, R3.reuse, RZ, PT ;  /* 0x000000ff0300720c */ /* 0x040fe40003f45270 */
[----:B------:R-:W-:Y:S02]  /*16c0*/  LOP3.LUT R29, R6, 0x800000, RZ, 0xfc, !PT ;  /* 0x00800000061d7812 */ /* 0x000fe400078efcff */
[----:B------:R-:W-:-:S02]  /*16d0*/  ISETP.NE.AND P1, PT, R3, RZ, PT ;  /* 0x000000ff0300720c */ /* 0x000fc40003f25270 */
[----:B------:R-:W-:Y:S02]  /*16e0*/  IADD3 R3, PT, PT, -R3, RZ, RZ ;  /* 0x000000ff03037210 */ /* 0x000fe40007ffe1ff */
[----:B------:R-:W-:Y:S02]  /*16f0*/  SHF.L.U32 R26, R29, R26, RZ ;  /* 0x0000001a1d1a7219 */ /* 0x000fe400000006ff */
[----:B------:R-:W-:Y:S02]  /*1700*/  FSETP.NEU.FTZ.AND P0, PT, R7, R28, PT ;  /* 0x0000001c0700720b */ /* 0x000fe40003f1d000 */
[----:B------:R-:W-:Y:S02]  /*1710*/  SEL R6, R3, RZ, P2 ;  /* 0x000000ff03067207 */ /* 0x000fe40001000000 */
[----:B------:R-:W-:Y:S02]  /*1720*/  ISETP.NE.AND P1, PT, R26, RZ, P1 ;  /* 0x000000ff1a00720c */ /* 0x000fe40000f25270 */
[----:B------:R-:W-:-:S02]  /*1730*/  SHF.R.U32.HI R26, RZ, R6, R29 ;  /* 0x00000006ff1a7219 */ /* 0x000fc4000001161d */
[----:B------:R-:W-:Y:S02]  /*1740*/  PLOP3.LUT P0, PT, P0, P1, PT, 0xf8, 0x8f ;  /* 0x00000000008f781c */ /* 0x000fe40000703f70 */
[----:B------:R-:W-:Y:S02]  /*1750*/  SHF.R.U32.HI R6, RZ, 0x1, R26 ;  /* 0x00000001ff067819 */ /* 0x000fe4000001161a */
[----:B------:R-:W-:-:S04]  /*1760*/  SEL R3, RZ, 0x1, !P0 ;  /* 0x00000001ff037807 */ /* 0x000fc80004000000 */
[----:B------:R-:W-:-:S04]  /*1770*/  LOP3.LUT R3, R3, 0x1, R6, 0xf8, !PT ;  /* 0x0000000103037812 */ /* 0x000fc800078ef806 */
[----:B------:R-:W-:-:S04]  /*1780*/  LOP3.LUT R3, R3, R26, RZ, 0xc0, !PT ;  /* 0x0000001a03037212 */ /* 0x000fc800078ec0ff */
[----:B------:R-:W-:-:S04]  /*1790*/  IADD3 R3, PT, PT, R6, R3, RZ ;  /* 0x0000000306037210 */ /* 0x000fc80007ffe0ff */
[----:B------:R-:W-:Y:S01]  /*17a0*/  LOP3.LUT R0, R3, R0, RZ, 0xfc, !PT ;  /* 0x0000000003007212 */ /* 0x000fe200078efcff */
[----:B------:R-:W-:Y:S06]  /*17b0*/  BRA `(.L_x_50) ;  /* 0x0000000000107947 */ /* 0x000fec0003800000 */
.L_x_49:
[----:B------:R-:W-:-:S04]  /*17c0*/  LOP3.LUT R0, R0, 0x80000000, RZ, 0xc0, !PT ;  /* 0x8000000000007812 */ /* 0x000fc800078ec0ff */
[----:B------:R-:W-:Y:S01]  /*17d0*/  LOP3.LUT R0, R0, 0x7f800000, RZ, 0xfc, !PT ;  /* 0x7f80000000007812 */ /* 0x000fe200078efcff */
[----:B------:R-:W-:Y:S06]  /*17e0*/  BRA `(.L_x_50) ;  /* 0x0000000000047947 */ /* 0x000fec0003800000 */
.L_x_48:
[----:B------:R-:W-:-:S07]  /*17f0*/  LEA R0, R7, R0, 0x17 ;  /* 0x0000000007007211 */ /* 0x000fce00078eb8ff */
.L_x_50:
[----:B------:R-:W-:Y:S05]  /*1800*/  BSYNC.RECONVERGENT B3 ;  /* 0x0000000000037941 */ /* 0x000fea0003800200 */
.L_x_47:
[----:B------:R-:W-:Y:S05]  /*1810*/  BRA `(.L_x_51) ;  /* 0x0000000000207947 */ /* 0x000fea0003800000 */
.L_x_46:
[----:B------:R-:W-:-:S04]  /*1820*/  LOP3.LUT R0, R0, 0x80000000, R3, 0x48, !PT ;  /* 0x8000000000007812 */ /* 0x000fc800078e4803 */
[----:B------:R-:W-:Y:S01]  /*1830*/  LOP3.LUT R0, R0, 0x7f800000, RZ, 0xfc, !PT ;  /* 0x7f80000000007812 */ /* 0x000fe200078efcff */
[----:B------:R-:W-:Y:S06]  /*1840*/  BRA `(.L_x_51) ;  /* 0x0000000000147947 */ /* 0x000fec0003800000 */
.L_x_45:
[----:B------:R-:W-:Y:S01]  /*1850*/  LOP3.LUT R0, R0, 0x80000000, R3, 0x48, !PT ;  /* 0x8000000000007812 */ /* 0x000fe200078e4803 */
[----:B------:R-:W-:Y:S06]  /*1860*/  BRA `(.L_x_51) ;  /* 0x00000000000c7947 */ /* 0x000fec0003800000 */
.L_x_44:
[----:B------:R-:W0:Y:S01]  /*1870*/  MUFU.RSQ R0, -QNAN ;  /* 0xffc0000000007908 */ /* 0x000e220000001400 */
[----:B------:R-:W-:Y:S05]  /*1880*/  BRA `(.L_x_51) ;  /* 0x0000000000047947 */ /* 0x000fea0003800000 */
.L_x_43:
[----:B------:R-:W-:-:S07]  /*1890*/  FADD.FTZ R0, R3, R0 ;  /* 0x0000000003007221 */ /* 0x000fce0000010000 */
.L_x_51:
[----:B------:R-:W-:Y:S05]  /*18a0*/  BSYNC.RECONVERGENT B2 ;  /* 0x0000000000027941 */ /* 0x000fea0003800200 */
.L_x_41:
[----:B------:R-:W-:Y:S01]  /*18b0*/  HFMA2 R7, -RZ, RZ, 0, 0 ;  /* 0x00000000ff077431 */ /* 0x000fe200000001ff */
[----:B------:R-:W-:-:S04]  /*18c0*/  MOV R6, R4 ;  /* 0x0000000400067202 */ /* 0x000fc80000000f00 */
[----:B0-----:R-:W-:Y:S05]  /*18d0*/  RET.REL.NODEC R6 `(_Z14collisioncheckPfS_S_S_ifff) ;  /* 0xffffffe406c87950 */ /* 0x001fea0003c3ffff */
.L_x_52:
        /* <DEDUP_REMOVED lines=10> */
.L_x_55:


//--------------------- .nv.shared.reserved.0     --------------------------
	.section	.nv.shared.reserved.0,"aw",@nobits
	.weak		__nv_reservedSMEM_offset_0_alias
	.size		__nv_reservedSMEM_offset_0_alias, 0, 64
	.other		__nv_reservedSMEM_offset_0_alias,@"STO_CUDA_RESERVED_SHARED STV_DEFAULT"
__nv_reservedSMEM_offset_0_alias:
	.zero		0
	.zero		64


//--------------------- .nv.constant0._Z4stepPfS_S_S_iffff --------------------------
	.section	.nv.constant0._Z4stepPfS_S_S_iffff,"a",@progbits
	.sectionflags	@""
	.align	4
.nv.constant0._Z4stepPfS_S_S_iffff:
	.zero		948


//--------------------- .nv.constant0._Z14collisioncheckPfS_S_S_ifff --------------------------
	.section	.nv.constant0._Z14collisioncheckPfS_S_S_ifff,"a",@progbits
	.sectionflags	@""
	.align	4
.nv.constant0._Z14collisioncheckPfS_S_S_ifff:
	.zero		944


//--------------------- SYMBOLS --------------------------

	.type		.nv.reservedSmem.offset0,@object
	.size		.nv.reservedSmem.offset0,0x4
